// auto-generated by cutlass_sweep.conv — config: {"arch": "sm_90", "cluster_m": 1, "cluster_n": 1, "conv_kind": "fprop", "dtype": "e4m3", "ndim": 3, "tile_k": 32, "tile_m": 128, "tile_n": 64}
#include "cutlass/cutlass.h"
#include "cute/tensor.hpp"
#include "cutlass/kernel_hardware_info.hpp"
#include "cutlass/conv/convolution.h"
#include "cutlass/conv/dispatch_policy.hpp"
#include "cutlass/conv/collective/collective_builder.hpp"
#include "cutlass/conv/kernel/conv_universal.hpp"
#include "cutlass/conv/device/conv_universal_adapter.hpp"
#include "cutlass/epilogue/collective/collective_builder.hpp"

using namespace cute;
using Elem = cutlass::float_e4m3_t;
using Acc  = float;
using LayoutAB = cutlass::layout::TensorNDHWC;
using LayoutC  = cutlass::layout::TensorNDHWC;
constexpr auto ConvOp = cutlass::conv::Operator::kFprop;
using TileShape    = Shape<_128, _64, Shape<_32>>;
using ClusterShape = Shape<_1, _1, _1>;

using CollectiveEpilogue = typename cutlass::epilogue::collective::CollectiveBuilder<
    cutlass::arch::Sm90, cutlass::arch::OpClassTensorOp,
    TileShape, ClusterShape,
    cutlass::epilogue::collective::EpilogueTileAuto,
    Acc, Acc,
    Elem, LayoutC, 128 / cutlass::sizeof_bits<Elem>::value,
    Elem, LayoutC, 128 / cutlass::sizeof_bits<Elem>::value,
    cutlass::epilogue::collective::EpilogueScheduleAuto
  >::CollectiveOp;

using CollectiveMainloop = typename cutlass::conv::collective::CollectiveBuilder<
    cutlass::arch::Sm90, cutlass::arch::OpClassTensorOp, ConvOp,
    Elem, LayoutAB, 128 / cutlass::sizeof_bits<Elem>::value,
    Elem, LayoutAB, 128 / cutlass::sizeof_bits<Elem>::value,
    Acc,
    TileShape, ClusterShape,
    cutlass::conv::collective::StageCountAutoCarveout<
        static_cast<int>(sizeof(typename CollectiveEpilogue::SharedStorage))>,
    cutlass::conv::collective::KernelScheduleAuto
  >::CollectiveOp;

using ProblemShape = cutlass::conv::ConvProblemShape<
    ConvOp, CollectiveMainloop::DispatchPolicy::NumSpatialDimensions>;
using ConvKernel = cutlass::conv::kernel::ConvUniversal<
    ProblemShape, CollectiveMainloop, CollectiveEpilogue>;
using Conv = cutlass::conv::device::ConvUniversalAdapter<ConvKernel>;

auto* _anchor = &cutlass::device_kernel<ConvKernel>;


// ===== COMPILED SASS (sm_90a) =====

	.target	sm_90a

	.elftype	@"ET_EXEC"


//--------------------- .note.nv.tkinfo           --------------------------
	.section	.note.nv.tkinfo,"",@"SHT_NOTE"
	.sectionflags	@"SHF_NOTE_NV_TKINFO"
	.tkinfo
        /*0018*/ 	.word	0x00000002
        /*0030*/ 	.string	""
        /*0030*/ 	.string	"ptxas"
        /*0030*/ 	.string	"Cuda compilation tools, release 13.0, V13.0.88"
        /*0030*/ 	.string	"Build cuda_13.0.r13.0/compiler.36424714_0"
        /*0030*/ 	.string	"-arch sm_90a -m 64 "



//--------------------- .note.nv.cuinfo           --------------------------
	.section	.note.nv.cuinfo,"",@"SHT_NOTE"
	.sectionflags	@"SHF_NOTE_NV_CUINFO"
        /*0018*/ 	.short	0x0002
        /*001a*/ 	.short	0x005a
        /*001c*/ 	.short	0x0082
	.zero		2


//--------------------- .nv.info                  --------------------------
	.section	.nv.info,"",@"SHT_CUDA_INFO"
	.align	4


	//----- nvinfo : EIATTR_REGCOUNT
	.align		4
        /*0000*/ 	.byte	0x04, 0x2f
        /*0002*/ 	.short	(.L_12 - .L_11)
	.align		4
.L_11:
        /*0004*/ 	.word	index@(_ZN7cutlass13device_kernelINS_4conv6kernel13ConvUniversalINS1_16ConvProblemShapeILNS1_8OperatorE0ELi3EEENS1_10collective14CollectiveConvINS1_46MainloopSm90TmaGmmaWarpSpecializedImplicitGemmILS5_0ELi37ELi3EN4cute5tupleIJNSA_1CILi1EEESD_SD_EEENS1_36KernelImplicitTmaWarpSpecializedSm90ELi1EEENSB_IJNSC_ILi128EEENSC_ILi64EEENSB_IJNSC_ILi32EEEEEEEEENS_12float_e4m3_tESM_NSA_8TiledMMAINSA_8MMA_AtomIJNSA_4SM904GMMA30MMA_64x64x32_F32E4M3E4M3_SS_TNILNSQ_7ScaleInE1ELSS_1EEEEEENSA_6LayoutISE_NSB_IJNSC_ILi0EEESW_SW_EEEEENSB_IJNSA_10UnderscoreESZ_SZ_EEEEENS7_6detail26Sm90ImplicitGemmTileTraitsINSA_20SM90_TMA_LOAD_IM2COLENSA_14ComposedLayoutINSA_7SwizzleILi1ELi4ELi3EEENSA_18smem_ptr_flag_bitsILi8EEENSV_INSB_IJNSB_IJNSC_ILi8EEENSC_ILi16EEEEEENSB_IJSJ_SD_EEENSB_IJSD_NSC_ILi37EEEEEEEEENSB_IJNSB_IJSJ_NSC_ILi256EEEEEENSB_IJSD_SW_EEENSB_IJSW_NSC_ILi4096EEEEEEEEEEEEEvEENS13_INSA_13SM90_TMA_LOADENS15_IS17_S19_NSV_INSB_IJNSB_IJS1A_S1A_EEES1D_S1F_EEENSB_IJS1I_S1J_NSB_IJSW_NSC_ILi2048EEEEEEEEEEEEEvEEEENS_8epilogue10collective6detail29Sm90TmaWarpSpecializedAdapterINS21_15DefaultEpilogueISM_NSB_IJNSB_IJllllEEESD_SW_EEES26_NS20_6thread17LinearCombinationISM_Li1EffLNS27_9ScaleType4KindE0ELNS_15FloatRoundStyleE2ESM_EENS_4gemm15EpilogueDefaultEEEEEvvEEEEvNT_6ParamsE)
        /*0008*/ 	.word	0x0000005a


	//----- nvinfo : EIATTR_FRAME_SIZE
	.align		4
.L_12:
        /*000c*/ 	.byte	0x04, 0x11
        /*000e*/ 	.short	(.L_14 - .L_13)
	.align		4
.L_13:
        /*0010*/ 	.word	index@(_ZN7cutlass13device_kernelINS_4conv6kernel13ConvUniversalINS1_16ConvProblemShapeILNS1_8OperatorE0ELi3EEENS1_10collective14CollectiveConvINS1_46MainloopSm90TmaGmmaWarpSpecializedImplicitGemmILS5_0ELi37ELi3EN4cute5tupleIJNSA_1CILi1EEESD_SD_EEENS1_36KernelImplicitTmaWarpSpecializedSm90ELi1EEENSB_IJNSC_ILi128EEENSC_ILi64EEENSB_IJNSC_ILi32EEEEEEEEENS_12float_e4m3_tESM_NSA_8TiledMMAINSA_8MMA_AtomIJNSA_4SM904GMMA30MMA_64x64x32_F32E4M3E4M3_SS_TNILNSQ_7ScaleInE1ELSS_1EEEEEENSA_6LayoutISE_NSB_IJNSC_ILi0EEESW_SW_EEEEENSB_IJNSA_10UnderscoreESZ_SZ_EEEEENS7_6detail26Sm90ImplicitGemmTileTraitsINSA_20SM90_TMA_LOAD_IM2COLENSA_14ComposedLayoutINSA_7SwizzleILi1ELi4ELi3EEENSA_18smem_ptr_flag_bitsILi8EEENSV_INSB_IJNSB_IJNSC_ILi8EEENSC_ILi16EEEEEENSB_IJSJ_SD_EEENSB_IJSD_NSC_ILi37EEEEEEEEENSB_IJNSB_IJSJ_NSC_ILi256EEEEEENSB_IJSD_SW_EEENSB_IJSW_NSC_ILi4096EEEEEEEEEEEEEvEENS13_INSA_13SM90_TMA_LOADENS15_IS17_S19_NSV_INSB_IJNSB_IJS1A_S1A_EEES1D_S1F_EEENSB_IJS1I_S1J_NSB_IJSW_NSC_ILi2048EEEEEEEEEEEEEvEEEENS_8epilogue10collective6detail29Sm90TmaWarpSpecializedAdapterINS21_15DefaultEpilogueISM_NSB_IJNSB_IJllllEEESD_SW_EEES26_NS20_6thread17LinearCombinationISM_Li1EffLNS27_9ScaleType4KindE0ELNS_15FloatRoundStyleE2ESM_EENS_4gemm15EpilogueDefaultEEEEEvvEEEEvNT_6ParamsE)
        /*0014*/ 	.word	0x00000000


	//----- nvinfo : EIATTR_MIN_STACK_SIZE
	.align		4
.L_14:
        /*0018*/ 	.byte	0x04, 0x12
        /*001a*/ 	.short	(.L_16 - .L_15)
	.align		4
.L_15:
        /*001c*/ 	.word	index@(_ZN7cutlass13device_kernelINS_4conv6kernel13ConvUniversalINS1_16ConvProblemShapeILNS1_8OperatorE0ELi3EEENS1_10collective14CollectiveConvINS1_46MainloopSm90TmaGmmaWarpSpecializedImplicitGemmILS5_0ELi37ELi3EN4cute5tupleIJNSA_1CILi1EEESD_SD_EEENS1_36KernelImplicitTmaWarpSpecializedSm90ELi1EEENSB_IJNSC_ILi128EEENSC_ILi64EEENSB_IJNSC_ILi32EEEEEEEEENS_12float_e4m3_tESM_NSA_8TiledMMAINSA_8MMA_AtomIJNSA_4SM904GMMA30MMA_64x64x32_F32E4M3E4M3_SS_TNILNSQ_7ScaleInE1ELSS_1EEEEEENSA_6LayoutISE_NSB_IJNSC_ILi0EEESW_SW_EEEEENSB_IJNSA_10UnderscoreESZ_SZ_EEEEENS7_6detail26Sm90ImplicitGemmTileTraitsINSA_20SM90_TMA_LOAD_IM2COLENSA_14ComposedLayoutINSA_7SwizzleILi1ELi4ELi3EEENSA_18smem_ptr_flag_bitsILi8EEENSV_INSB_IJNSB_IJNSC_ILi8EEENSC_ILi16EEEEEENSB_IJSJ_SD_EEENSB_IJSD_NSC_ILi37EEEEEEEEENSB_IJNSB_IJSJ_NSC_ILi256EEEEEENSB_IJSD_SW_EEENSB_IJSW_NSC_ILi4096EEEEEEEEEEEEEvEENS13_INSA_13SM90_TMA_LOADENS15_IS17_S19_NSV_INSB_IJNSB_IJS1A_S1A_EEES1D_S1F_EEENSB_IJS1I_S1J_NSB_IJSW_NSC_ILi2048EEEEEEEEEEEEEvEEEENS_8epilogue10collective6detail29Sm90TmaWarpSpecializedAdapterINS21_15DefaultEpilogueISM_NSB_IJNSB_IJllllEEESD_SW_EEES26_NS20_6thread17LinearCombinationISM_Li1EffLNS27_9ScaleType4KindE0ELNS_15FloatRoundStyleE2ESM_EENS_4gemm15EpilogueDefaultEEEEEvvEEEEvNT_6ParamsE)
        /*0020*/ 	.word	0x00000000
.L_16:


//--------------------- .nv.compat                --------------------------
	.section	.nv.compat,"",@"SHT_CUDA_COMPAT_INFO"
	.align	4
        /*0000*/ 	.byte	0x02, 0x09, 0x01, 0x00, 0x02, 0x02, 0x04, 0x00, 0x02, 0x05, 0x05, 0x00, 0x03, 0x07, 0x01, 0x01
        /*0010*/ 	.byte	0x02, 0x03, 0x01, 0x00, 0x02, 0x06, 0x01, 0x00, 0x04, 0x0b, 0x08, 0x00, 0x00, 0x00, 0x00, 0x00
        /*0020*/ 	.byte	0x00, 0x00, 0x00, 0x00


//--------------------- .nv.info._ZN7cutlass13device_kernelINS_4conv6kernel13ConvUniversalINS1_16ConvProblemShapeILNS1_8OperatorE0ELi3EEENS1_10collective14CollectiveConvINS1_46MainloopSm90TmaGmmaWarpSpecializedImplicitGemmILS5_0ELi37ELi3EN4cute5tupleIJNSA_1CILi1EEESD_SD_EEENS1_36KernelImplicitTmaWarpSpecializedSm90ELi1EEENSB_IJNSC_ILi128EEENSC_ILi64EEENSB_IJNSC_ILi32EEEEEEEEENS_12float_e4m3_tESM_NSA_8TiledMMAINSA_8MMA_AtomIJNSA_4SM904GMMA30MMA_64x64x32_F32E4M3E4M3_SS_TNILNSQ_7ScaleInE1ELSS_1EEEEEENSA_6LayoutISE_NSB_IJNSC_ILi0EEESW_SW_EEEEENSB_IJNSA_10UnderscoreESZ_SZ_EEEEENS7_6detail26Sm90ImplicitGemmTileTraitsINSA_20SM90_TMA_LOAD_IM2COLENSA_14ComposedLayoutINSA_7SwizzleILi1ELi4ELi3EEENSA_18smem_ptr_flag_bitsILi8EEENSV_INSB_IJNSB_IJNSC_ILi8EEENSC_ILi16EEEEEENSB_IJSJ_SD_EEENSB_IJSD_NSC_ILi37EEEEEEEEENSB_IJNSB_IJSJ_NSC_ILi256EEEEEENSB_IJSD_SW_EEENSB_IJSW_NSC_ILi4096EEEEEEEEEEEEEvEENS13_INSA_13SM90_TMA_LOADENS15_IS17_S19_NSV_INSB_IJNSB_IJS1A_S1A_EEES1D_S1F_EEENSB_IJS1I_S1J_NSB_IJSW_NSC_ILi2048EEEEEEEEEEEEEvEEEENS_8epilogue10collective6detail29Sm90TmaWarpSpecializedAdapterINS21_15DefaultEpilogueISM_NSB_IJNSB_IJllllEEESD_SW_EEES26_NS20_6thread17LinearCombinationISM_Li1EffLNS27_9ScaleType4KindE0ELNS_15FloatRoundStyleE2ESM_EENS_4gemm15EpilogueDefaultEEEEEvvEEEEvNT_6ParamsE --------------------------
	.section	.nv.info._ZN7cutlass13device_kernelINS_4conv6kernel13ConvUniversalINS1_16ConvProblemShapeILNS1_8OperatorE0ELi3EEENS1_10collective14CollectiveConvINS1_46MainloopSm90TmaGmmaWarpSpecializedImplicitGemmILS5_0ELi37ELi3EN4cute5tupleIJNSA_1CILi1EEESD_SD_EEENS1_36KernelImplicitTmaWarpSpecializedSm90ELi1EEENSB_IJNSC_ILi128EEENSC_ILi64EEENSB_IJNSC_ILi32EEEEEEEEENS_12float_e4m3_tESM_NSA_8TiledMMAINSA_8MMA_AtomIJNSA_4SM904GMMA30MMA_64x64x32_F32E4M3E4M3_SS_TNILNSQ_7ScaleInE1ELSS_1EEEEEENSA_6LayoutISE_NSB_IJNSC_ILi0EEESW_SW_EEEEENSB_IJNSA_10UnderscoreESZ_SZ_EEEEENS7_6detail26Sm90ImplicitGemmTileTraitsINSA_20SM90_TMA_LOAD_IM2COLENSA_14ComposedLayoutINSA_7SwizzleILi1ELi4ELi3EEENSA_18smem_ptr_flag_bitsILi8EEENSV_INSB_IJNSB_IJNSC_ILi8EEENSC_ILi16EEEEEENSB_IJSJ_SD_EEENSB_IJSD_NSC_ILi37EEEEEEEEENSB_IJNSB_IJSJ_NSC_ILi256EEEEEENSB_IJSD_SW_EEENSB_IJSW_NSC_ILi4096EEEEEEEEEEEEEvEENS13_INSA_13SM90_TMA_LOADENS15_IS17_S19_NSV_INSB_IJNSB_IJS1A_S1A_EEES1D_S1F_EEENSB_IJS1I_S1J_NSB_IJSW_NSC_ILi2048EEEEEEEEEEEEEvEEEENS_8epilogue10collective6detail29Sm90TmaWarpSpecializedAdapterINS21_15DefaultEpilogueISM_NSB_IJNSB_IJllllEEESD_SW_EEES26_NS20_6thread17LinearCombinationISM_Li1EffLNS27_9ScaleType4KindE0ELNS_15FloatRoundStyleE2ESM_EENS_4gemm15EpilogueDefaultEEEEEvvEEEEvNT_6ParamsE,"",@"SHT_CUDA_INFO"
	.sectionflags	@""
	.align	4


	//----- nvinfo : EIATTR_CUDA_API_VERSION
	.align		4
        /*0000*/ 	.byte	0x04, 0x37
        /*0002*/ 	.short	(.L_18 - .L_17)
.L_17:
        /*0004*/ 	.word	0x00000082


	//----- nvinfo : EIATTR_KPARAM_INFO
	.align		4
.L_18:
        /*0008*/ 	.byte	0x04, 0x17
        /*000a*/ 	.short	(.L_20 - .L_19)
.L_19:
        /*000c*/ 	.word	0x00000000
        /*0010*/ 	.short	0x0000
        /*0012*/ 	.short	0x0070
        /*0014*/ 	.byte	0x00, 0xf0, 0x01, 0x10


	//----- nvinfo : EIATTR_SPARSE_MMA_MASK
	.align		4
.L_20:
        /*0018*/ 	.byte	0x03, 0x50
        /*001a*/ 	.short	0x0000


	//----- nvinfo : EIATTR_MAXREG_COUNT
	.align		4
        /*001c*/ 	.byte	0x03, 0x1b
        /*001e*/ 	.short	0x00ff


	//----- nvinfo : EIATTR_NUM_BARRIERS
	.align		4
        /*0020*/ 	.byte	0x02, 0x4c
        /*0022*/ 	.byte	0x01
	.zero		1


	//----- nvinfo : EIATTR_MERCURY_ISA_VERSION
	.align		4
        /*0024*/ 	.byte	0x03, 0x5f
        /*0026*/ 	.short	0x0101


	//----- nvinfo : EIATTR_COOP_GROUP_MASK_REGIDS
	.align		4
        /*0028*/ 	.byte	0x04, 0x29
        /*002a*/ 	.short	(.L_22 - .L_21)


	//   ....[0]....
.L_21:
        /*002c*/ 	.word	0xffffffff


	//   ....[1]....
        /*0030*/ 	.word	0xffffffff


	//   ....[2]....
        /*0034*/ 	.word	0xffffffff


	//----- nvinfo : EIATTR_COOP_GROUP_INSTR_OFFSETS
	.align		4
.L_22:
        /*0038*/ 	.byte	0x04, 0x28
        /*003a*/ 	.short	(.L_24 - .L_23)


	//   ....[0]....
.L_23:
        /*003c*/ 	.word	0x00000060


	//   ....[1]....
        /*0040*/ 	.word	0x00000070


	//   ....[2]....
        /*0044*/ 	.word	0x00000130


	//----- nvinfo : EIATTR_MBARRIER_INSTR_OFFSETS
	.align		4
.L_24:
        /*0048*/ 	.byte	0x04, 0x39
        /*004a*/ 	.short	(.L_26 - .L_25)


	//   ....[0]....
.L_25:
        /*004c*/ 	.word	0x00000270
        /*0050*/ 	.word	0x000000ff
        /*0054*/ 	.word	0x00037800
        /*0058*/ 	.short	0x0100
        /*005a*/ 	.byte	0x08
	.zero		1


	//   ....[1]....
        /*005c*/ 	.word	0x00000280
        /*0060*/ 	.word	0x000000ff
        /*0064*/ 	.word	0x00037928
        /*0068*/ 	.short	0x0100
        /*006a*/ 	.byte	0x08
	.zero		1


	//   ....[2]....
        /*006c*/ 	.word	0x00000290
        /*0070*/ 	.word	0x000000ff
        /*0074*/ 	.word	0x00037808
        /*0078*/ 	.short	0x0100
        /*007a*/ 	.byte	0x08
	.zero		1


	//   ....[3]....
        /*007c*/ 	.word	0x000002a0
        /*0080*/ 	.word	0x000000ff
        /*0084*/ 	.word	0x00037930
        /*0088*/ 	.short	0x0100
        /*008a*/ 	.byte	0x08
	.zero		1


	//   ....[4]....
        /*008c*/ 	.word	0x000002b0
        /*0090*/ 	.word	0x000000ff
        /*0094*/ 	.word	0x00037810
        /*0098*/ 	.short	0x0100
        /*009a*/ 	.byte	0x08
	.zero		1


	//   ....[5]....
        /*009c*/ 	.word	0x000002c0
        /*00a0*/ 	.word	0x000000ff
        /*00a4*/ 	.word	0x00037938
        /*00a8*/ 	.short	0x0100
        /*00aa*/ 	.byte	0x08
	.zero		1


	//   ....[6]....
        /*00ac*/ 	.word	0x000002d0
        /*00b0*/ 	.word	0x000000ff
        /*00b4*/ 	.word	0x00037818
        /*00b8*/ 	.short	0x0100
        /*00ba*/ 	.byte	0x08
	.zero		1


	//   ....[7]....
        /*00bc*/ 	.word	0x000002e0
        /*00c0*/ 	.word	0x000000ff
        /*00c4*/ 	.word	0x00037940
        /*00c8*/ 	.short	0x0100
        /*00ca*/ 	.byte	0x08
	.zero		1


	//   ....[8]....
        /*00cc*/ 	.word	0x000002f0
        /*00d0*/ 	.word	0x000000ff
        /*00d4*/ 	.word	0x00037820
        /*00d8*/ 	.short	0x0100
        /*00da*/ 	.byte	0x08
	.zero		1


	//   ....[9]....
        /*00dc*/ 	.word	0x00000300
        /*00e0*/ 	.word	0x000000ff
        /*00e4*/ 	.word	0x00037948
        /*00e8*/ 	.short	0x0100
        /*00ea*/ 	.byte	0x08
	.zero		1


	//   ....[10]....
        /*00ec*/ 	.word	0x00000310
        /*00f0*/ 	.word	0x000000ff
        /*00f4*/ 	.word	0x00037828
        /*00f8*/ 	.short	0x0100
        /*00fa*/ 	.byte	0x08
	.zero		1


	//   ....[11]....
        /*00fc*/ 	.word	0x00000320
        /*0100*/ 	.word	0x000000ff
        /*0104*/ 	.word	0x00037950
        /*0108*/ 	.short	0x0100
        /*010a*/ 	.byte	0x08
	.zero		1


	//   ....[12]....
        /*010c*/ 	.word	0x00000330
        /*0110*/ 	.word	0x000000ff
        /*0114*/ 	.word	0x00037830
        /*0118*/ 	.short	0x0100
        /*011a*/ 	.byte	0x08
	.zero		1


	//   ....[13]....
        /*011c*/ 	.word	0x00000340
        /*0120*/ 	.word	0x000000ff
        /*0124*/ 	.word	0x00037958
        /*0128*/ 	.short	0x0100
        /*012a*/ 	.byte	0x08
	.zero		1


	//   ....[14]....
        /*012c*/ 	.word	0x00000350
        /*0130*/ 	.word	0x000000ff
        /*0134*/ 	.word	0x00037838
        /*0138*/ 	.short	0x0100
        /*013a*/ 	.byte	0x08
	.zero		1


	//   ....[15]....
        /*013c*/ 	.word	0x00000360
        /*0140*/ 	.word	0x000000ff
        /*0144*/ 	.word	0x00037960
        /*0148*/ 	.short	0x0100
        /*014a*/ 	.byte	0x08
	.zero		1


	//   ....[16]....
        /*014c*/ 	.word	0x00000370
        /*0150*/ 	.word	0x000000ff
        /*0154*/ 	.word	0x00037840
        /*0158*/ 	.short	0x0100
        /*015a*/ 	.byte	0x08
	.zero		1


	//   ....[17]....
        /*015c*/ 	.word	0x00000380
        /*0160*/ 	.word	0x000000ff
        /*0164*/ 	.word	0x00037968
        /*0168*/ 	.short	0x0100
        /*016a*/ 	.byte	0x08
	.zero		1


	//   ....[18]....
        /*016c*/ 	.word	0x00000390
        /*0170*/ 	.word	0x000000ff
        /*0174*/ 	.word	0x00037848
        /*0178*/ 	.short	0x0100
        /*017a*/ 	.byte	0x08
	.zero		1


	//   ....[19]....
        /*017c*/ 	.word	0x000003a0
        /*0180*/ 	.word	0x000000ff
        /*0184*/ 	.word	0x00037970
        /*0188*/ 	.short	0x0100
        /*018a*/ 	.byte	0x08
	.zero		1


	//   ....[20]....
        /*018c*/ 	.word	0x000003b0
        /*0190*/ 	.word	0x000000ff
        /*0194*/ 	.word	0x00037850
        /*0198*/ 	.short	0x0100
        /*019a*/ 	.byte	0x08
	.zero		1


	//   ....[21]....
        /*019c*/ 	.word	0x000003c0
        /*01a0*/ 	.word	0x000000ff
        /*01a4*/ 	.word	0x00037978
        /*01a8*/ 	.short	0x0100
        /*01aa*/ 	.byte	0x08
	.zero		1


	//   ....[22]....
        /*01ac*/ 	.word	0x000003d0
        /*01b0*/ 	.word	0x000000ff
        /*01b4*/ 	.word	0x00037858
        /*01b8*/ 	.short	0x0100
        /*01ba*/ 	.byte	0x08
	.zero		1


	//   ....[23]....
        /*01bc*/ 	.word	0x000003e0
        /*01c0*/ 	.word	0x000000ff
        /*01c4*/ 	.word	0x00037980
        /*01c8*/ 	.short	0x0100
        /*01ca*/ 	.byte	0x08
	.zero		1


	//   ....[24]....
        /*01cc*/ 	.word	0x000003f0
        /*01d0*/ 	.word	0x000000ff
        /*01d4*/ 	.word	0x00037860
        /*01d8*/ 	.short	0x0100
        /*01da*/ 	.byte	0x08
	.zero		1


	//   ....[25]....
        /*01dc*/ 	.word	0x00000400
        /*01e0*/ 	.word	0x000000ff
        /*01e4*/ 	.word	0x00037988
        /*01e8*/ 	.short	0x0100
        /*01ea*/ 	.byte	0x08
	.zero		1


	//   ....[26]....
        /*01ec*/ 	.word	0x00000410
        /*01f0*/ 	.word	0x000000ff
        /*01f4*/ 	.word	0x00037868
        /*01f8*/ 	.short	0x0100
        /*01fa*/ 	.byte	0x08
	.zero		1


	//   ....[27]....
        /*01fc*/ 	.word	0x00000420
        /*0200*/ 	.word	0x000000ff
        /*0204*/ 	.word	0x00037990
        /*0208*/ 	.short	0x0100
        /*020a*/ 	.byte	0x08
	.zero		1


	//   ....[28]....
        /*020c*/ 	.word	0x00000430
        /*0210*/ 	.word	0x000000ff
        /*0214*/ 	.word	0x00037870
        /*0218*/ 	.short	0x0100
        /*021a*/ 	.byte	0x08
	.zero		1


	//   ....[29]....
        /*021c*/ 	.word	0x00000440
        /*0220*/ 	.word	0x000000ff
        /*0224*/ 	.word	0x00037998
        /*0228*/ 	.short	0x0100
        /*022a*/ 	.byte	0x08
	.zero		1


	//   ....[30]....
        /*022c*/ 	.word	0x00000450
        /*0230*/ 	.word	0x000000ff
        /*0234*/ 	.word	0x00037878
        /*0238*/ 	.short	0x0100
        /*023a*/ 	.byte	0x08
	.zero		1


	//   ....[31]....
        /*023c*/ 	.word	0x00000460
        /*0240*/ 	.word	0x000000ff
        /*0244*/ 	.word	0x000379a0
        /*0248*/ 	.short	0x0100
        /*024a*/ 	.byte	0x08
	.zero		1


	//   ....[32]....
        /*024c*/ 	.word	0x00000470
        /*0250*/ 	.word	0x000000ff
        /*0254*/ 	.word	0x00037880
        /*0258*/ 	.short	0x0100
        /*025a*/ 	.byte	0x08
	.zero		1


	//   ....[33]....
        /*025c*/ 	.word	0x00000480
        /*0260*/ 	.word	0x000000ff
        /*0264*/ 	.word	0x000379a8
        /*0268*/ 	.short	0x0100
        /*026a*/ 	.byte	0x08
	.zero		1


	//   ....[34]....
        /*026c*/ 	.word	0x00000490
        /*0270*/ 	.word	0x000000ff
        /*0274*/ 	.word	0x00037888
        /*0278*/ 	.short	0x0100
        /*027a*/ 	.byte	0x08
	.zero		1


	//   ....[35]....
        /*027c*/ 	.word	0x000004a0
        /*0280*/ 	.word	0x000000ff
        /*0284*/ 	.word	0x000379b0
        /*0288*/ 	.short	0x0100
        /*028a*/ 	.byte	0x08
	.zero		1


	//   ....[36]....
        /*028c*/ 	.word	0x000004b0
        /*0290*/ 	.word	0x000000ff
        /*0294*/ 	.word	0x00037890
        /*0298*/ 	.short	0x0100
        /*029a*/ 	.byte	0x08
	.zero		1


	//   ....[37]....
        /*029c*/ 	.word	0x000004c0
        /*02a0*/ 	.word	0x000000ff
        /*02a4*/ 	.word	0x000379b8
        /*02a8*/ 	.short	0x0100
        /*02aa*/ 	.byte	0x08
	.zero		1


	//   ....[38]....
        /*02ac*/ 	.word	0x000004d0
        /*02b0*/ 	.word	0x000000ff
        /*02b4*/ 	.word	0x00037898
        /*02b8*/ 	.short	0x0100
        /*02ba*/ 	.byte	0x08
	.zero		1


	//   ....[39]....
        /*02bc*/ 	.word	0x000004e0
        /*02c0*/ 	.word	0x000000ff
        /*02c4*/ 	.word	0x000379c0
        /*02c8*/ 	.short	0x0100
        /*02ca*/ 	.byte	0x08
	.zero		1


	//   ....[40]....
        /*02cc*/ 	.word	0x000004f0
        /*02d0*/ 	.word	0x000000ff
        /*02d4*/ 	.word	0x000378a0
        /*02d8*/ 	.short	0x0100
        /*02da*/ 	.byte	0x08
	.zero		1


	//   ....[41]....
        /*02dc*/ 	.word	0x00000500
        /*02e0*/ 	.word	0x000000ff
        /*02e4*/ 	.word	0x000379c8
        /*02e8*/ 	.short	0x0100
        /*02ea*/ 	.byte	0x08
	.zero		1


	//   ....[42]....
        /*02ec*/ 	.word	0x00000510
        /*02f0*/ 	.word	0x000000ff
        /*02f4*/ 	.word	0x000378a8
        /*02f8*/ 	.short	0x0100
        /*02fa*/ 	.byte	0x08
	.zero		1


	//   ....[43]....
        /*02fc*/ 	.word	0x00000520
        /*0300*/ 	.word	0x000000ff
        /*0304*/ 	.word	0x000379d0
        /*0308*/ 	.short	0x0100
        /*030a*/ 	.byte	0x08
	.zero		1


	//   ....[44]....
        /*030c*/ 	.word	0x00000530
        /*0310*/ 	.word	0x000000ff
        /*0314*/ 	.word	0x000378b0
        /*0318*/ 	.short	0x0100
        /*031a*/ 	.byte	0x08
	.zero		1


	//   ....[45]....
        /*031c*/ 	.word	0x00000540
        /*0320*/ 	.word	0x000000ff
        /*0324*/ 	.word	0x000379d8
        /*0328*/ 	.short	0x0100
        /*032a*/ 	.byte	0x08
	.zero		1


	//   ....[46]....
        /*032c*/ 	.word	0x00000550
        /*0330*/ 	.word	0x000000ff
        /*0334*/ 	.word	0x000378b8
        /*0338*/ 	.short	0x0100
        /*033a*/ 	.byte	0x08
	.zero		1


	//   ....[47]....
        /*033c*/ 	.word	0x00000560
        /*0340*/ 	.word	0x000000ff
        /*0344*/ 	.word	0x000379e0
        /*0348*/ 	.short	0x0100
        /*034a*/ 	.byte	0x08
	.zero		1


	//   ....[48]....
        /*034c*/ 	.word	0x00000570
        /*0350*/ 	.word	0x000000ff
        /*0354*/ 	.word	0x000378c0
        /*0358*/ 	.short	0x0100
        /*035a*/ 	.byte	0x08
	.zero		1


	//   ....[49]....
        /*035c*/ 	.word	0x00000580
        /*0360*/ 	.word	0x000000ff
        /*0364*/ 	.word	0x000379e8
        /*0368*/ 	.short	0x0100
        /*036a*/ 	.byte	0x08
	.zero		1


	//   ....[50]....
        /*036c*/ 	.word	0x00000590
        /*0370*/ 	.word	0x000000ff
        /*0374*/ 	.word	0x000378c8
        /*0378*/ 	.short	0x0100
        /*037a*/ 	.byte	0x08
	.zero		1


	//   ....[51]....
        /*037c*/ 	.word	0x000005a0
        /*0380*/ 	.word	0x000000ff
        /*0384*/ 	.word	0x000379f0
        /*0388*/ 	.short	0x0100
        /*038a*/ 	.byte	0x08
	.zero		1


	//   ....[52]....
        /*038c*/ 	.word	0x000005b0
        /*0390*/ 	.word	0x000000ff
        /*0394*/ 	.word	0x000378d0
        /*0398*/ 	.short	0x0100
        /*039a*/ 	.byte	0x08
	.zero		1


	//   ....[53]....
        /*039c*/ 	.word	0x000005c0
        /*03a0*/ 	.word	0x000000ff
        /*03a4*/ 	.word	0x000379f8
        /*03a8*/ 	.short	0x0100
        /*03aa*/ 	.byte	0x08
	.zero		1


	//   ....[54]....
        /*03ac*/ 	.word	0x000005d0
        /*03b0*/ 	.word	0x000000ff
        /*03b4*/ 	.word	0x000378d8
        /*03b8*/ 	.short	0x0100
        /*03ba*/ 	.byte	0x08
	.zero		1


	//   ....[55]....
        /*03bc*/ 	.word	0x000005e0
        /*03c0*/ 	.word	0x000000ff
        /*03c4*/ 	.word	0x00037a00
        /*03c8*/ 	.short	0x0100
        /*03ca*/ 	.byte	0x08
	.zero		1


	//   ....[56]....
        /*03cc*/ 	.word	0x000005f0
        /*03d0*/ 	.word	0x000000ff
        /*03d4*/ 	.word	0x000378e0
        /*03d8*/ 	.short	0x0100
        /*03da*/ 	.byte	0x08
	.zero		1


	//   ....[57]....
        /*03dc*/ 	.word	0x00000600
        /*03e0*/ 	.word	0x000000ff
        /*03e4*/ 	.word	0x00037a08
        /*03e8*/ 	.short	0x0100
        /*03ea*/ 	.byte	0x08
	.zero		1


	//   ....[58]....
        /*03ec*/ 	.word	0x00000610
        /*03f0*/ 	.word	0x000000ff
        /*03f4*/ 	.word	0x000378e8
        /*03f8*/ 	.short	0x0100
        /*03fa*/ 	.byte	0x08
	.zero		1


	//   ....[59]....
        /*03fc*/ 	.word	0x00000620
        /*0400*/ 	.word	0x000000ff
        /*0404*/ 	.word	0x00037a10
        /*0408*/ 	.short	0x0100
        /*040a*/ 	.byte	0x08
	.zero		1


	//   ....[60]....
        /*040c*/ 	.word	0x00000630
        /*0410*/ 	.word	0x000000ff
        /*0414*/ 	.word	0x000378f0
        /*0418*/ 	.short	0x0100
        /*041a*/ 	.byte	0x08
	.zero		1


	//   ....[61]....
        /*041c*/ 	.word	0x00000640
        /*0420*/ 	.word	0x000000ff
        /*0424*/ 	.word	0x00037a18
        /*0428*/ 	.short	0x0100
        /*042a*/ 	.byte	0x08
	.zero		1


	//   ....[62]....
        /*042c*/ 	.word	0x00000650
        /*0430*/ 	.word	0x000000ff
        /*0434*/ 	.word	0x000378f8
        /*0438*/ 	.short	0x0100
        /*043a*/ 	.byte	0x08
	.zero		1


	//   ....[63]....
        /*043c*/ 	.word	0x00000660
        /*0440*/ 	.word	0x000000ff
        /*0444*/ 	.word	0x00037a20
        /*0448*/ 	.short	0x0100
        /*044a*/ 	.byte	0x08
	.zero		1


	//   ....[64]....
        /*044c*/ 	.word	0x00000670
        /*0450*/ 	.word	0x000000ff
        /*0454*/ 	.word	0x00037900
        /*0458*/ 	.short	0x0100
        /*045a*/ 	.byte	0x08
	.zero		1


	//   ....[65]....
        /*045c*/ 	.word	0x00000680
        /*0460*/ 	.word	0x000000ff
        /*0464*/ 	.word	0x00037a28
        /*0468*/ 	.short	0x0100
        /*046a*/ 	.byte	0x08
	.zero		1


	//   ....[66]....
        /*046c*/ 	.word	0x00000690
        /*0470*/ 	.word	0x000000ff
        /*0474*/ 	.word	0x00037908
        /*0478*/ 	.short	0x0100
        /*047a*/ 	.byte	0x08
	.zero		1


	//   ....[67]....
        /*047c*/ 	.word	0x000006a0
        /*0480*/ 	.word	0x000000ff
        /*0484*/ 	.word	0x00037a30
        /*0488*/ 	.short	0x0100
        /*048a*/ 	.byte	0x08
	.zero		1


	//   ....[68]....
        /*048c*/ 	.word	0x000006b0
        /*0490*/ 	.word	0x000000ff
        /*0494*/ 	.word	0x00037910
        /*0498*/ 	.short	0x0100
        /*049a*/ 	.byte	0x08
	.zero		1


	//   ....[69]....
        /*049c*/ 	.word	0x000006c0
        /*04a0*/ 	.word	0x000000ff
        /*04a4*/ 	.word	0x00037a38
        /*04a8*/ 	.short	0x0100
        /*04aa*/ 	.byte	0x08
	.zero		1


	//   ....[70]....
        /*04ac*/ 	.word	0x000006d0
        /*04b0*/ 	.word	0x000000ff
        /*04b4*/ 	.word	0x00037918
        /*04b8*/ 	.short	0x0100
        /*04ba*/ 	.byte	0x08
	.zero		1


	//   ....[71]....
        /*04bc*/ 	.word	0x000006e0
        /*04c0*/ 	.word	0x000000ff
        /*04c4*/ 	.word	0x00037a40
        /*04c8*/ 	.short	0x0100
        /*04ca*/ 	.byte	0x08
	.zero		1


	//   ....[72]....
        /*04cc*/ 	.word	0x000006f0
        /*04d0*/ 	.word	0x000000ff
        /*04d4*/ 	.word	0x00037920
        /*04d8*/ 	.short	0x0100
        /*04da*/ 	.byte	0x08
	.zero		1


	//   ....[73]....
        /*04dc*/ 	.word	0x00000700
        /*04e0*/ 	.word	0x000000ff
        /*04e4*/ 	.word	0x00037a48
        /*04e8*/ 	.short	0x0100
        /*04ea*/ 	.byte	0x08
	.zero		1


	//   ....[74]....
        /*04ec*/ 	.word	0x00000e10
        /*04f0*/ 	.word	0x00000006
        /*04f4*/ 	.word	0x00037800
        /*04f8*/ 	.short	0x010a
        /*04fa*/ 	.byte	0x3f
	.zero		1


	//   ....[75]....
        /*04fc*/ 	.word	0x00001100
        /*0500*/ 	.word	0x00000006
        /*0504*/ 	.word	0x00037800
        /*0508*/ 	.short	0x010a
        /*050a*/ 	.byte	0x3f
	.zero		1


	//   ....[76]....
        /*050c*/ 	.word	0x00001250
        /*0510*/ 	.word	0x000000ff
        /*0514*/ 	.word	0x00000000
        /*0518*/ 	.short	0x0101
        /*051a*/ 	.byte	0x06
	.zero		1


	//   ....[77]....
        /*051c*/ 	.word	0x00001460
        /*0520*/ 	.word	0x00000004
        /*0524*/ 	.word	0x00000000
        /*0528*/ 	.short	0x0101
        /*052a*/ 	.byte	0x3f
	.zero		1


	//   ....[78]....
        /*052c*/ 	.word	0x00005f70
        /*0530*/ 	.word	0x00000011
        /*0534*/ 	.word	0x00037928
        /*0538*/ 	.short	0x010a
        /*053a*/ 	.byte	0x3f
	.zero		1


	//   ....[79]....
        /*053c*/ 	.word	0x000067b0
        /*0540*/ 	.word	0x00000002
        /*0544*/ 	.word	0x00000000
        /*0548*/ 	.short	0x010a
        /*054a*/ 	.byte	0x3f
	.zero		1


	//   ....[80]....
        /*054c*/ 	.word	0x00006860
        /*0550*/ 	.word	0x00000002
        /*0554*/ 	.word	0x00000000
        /*0558*/ 	.short	0x010a
        /*055a*/ 	.byte	0x3f
	.zero		1


	//   ....[81]....
        /*055c*/ 	.word	0x00006910
        /*0560*/ 	.word	0x00000002
        /*0564*/ 	.word	0x00000000
        /*0568*/ 	.short	0x010a
        /*056a*/ 	.byte	0x3f
	.zero		1


	//   ....[82]....
        /*056c*/ 	.word	0x000069c0
        /*0570*/ 	.word	0x00000002
        /*0574*/ 	.word	0x00000000
        /*0578*/ 	.short	0x010a
        /*057a*/ 	.byte	0x3f
	.zero		1


	//   ....[83]....
        /*057c*/ 	.word	0x00006a70
        /*0580*/ 	.word	0x00000002
        /*0584*/ 	.word	0x00000000
        /*0588*/ 	.short	0x010a
        /*058a*/ 	.byte	0x3f
	.zero		1


	//   ....[84]....
        /*058c*/ 	.word	0x00006b20
        /*0590*/ 	.word	0x00000002
        /*0594*/ 	.word	0x00000000
        /*0598*/ 	.short	0x010a
        /*059a*/ 	.byte	0x3f
	.zero		1


	//   ....[85]....
        /*059c*/ 	.word	0x00006bd0
        /*05a0*/ 	.word	0x00000002
        /*05a4*/ 	.word	0x00000000
        /*05a8*/ 	.short	0x010a
        /*05aa*/ 	.byte	0x3f
	.zero		1


	//   ....[86]....
        /*05ac*/ 	.word	0x00006c80
        /*05b0*/ 	.word	0x00000002
        /*05b4*/ 	.word	0x00000000
        /*05b8*/ 	.short	0x010a
        /*05ba*/ 	.byte	0x3f
	.zero		1


	//   ....[87]....
        /*05bc*/ 	.word	0x00006d30
        /*05c0*/ 	.word	0x00000002
        /*05c4*/ 	.word	0x00000000
        /*05c8*/ 	.short	0x010a
        /*05ca*/ 	.byte	0x3f
	.zero		1


	//   ....[88]....
        /*05cc*/ 	.word	0x00006de0
        /*05d0*/ 	.word	0x00000002
        /*05d4*/ 	.word	0x00000000
        /*05d8*/ 	.short	0x010a
        /*05da*/ 	.byte	0x3f
	.zero		1


	//   ....[89]....
        /*05dc*/ 	.word	0x00006e90
        /*05e0*/ 	.word	0x00000002
        /*05e4*/ 	.word	0x00000000
        /*05e8*/ 	.short	0x010a
        /*05ea*/ 	.byte	0x3f
	.zero		1


	//   ....[90]....
        /*05ec*/ 	.word	0x00006f40
        /*05f0*/ 	.word	0x00000002
        /*05f4*/ 	.word	0x00000000
        /*05f8*/ 	.short	0x010a
        /*05fa*/ 	.byte	0x3f
	.zero		1


	//   ....[91]....
        /*05fc*/ 	.word	0x00006ff0
        /*0600*/ 	.word	0x00000002
        /*0604*/ 	.word	0x00000000
        /*0608*/ 	.short	0x010a
        /*060a*/ 	.byte	0x3f
	.zero		1


	//   ....[92]....
        /*060c*/ 	.word	0x000070a0
        /*0610*/ 	.word	0x00000002
        /*0614*/ 	.word	0x00000000
        /*0618*/ 	.short	0x010a
        /*061a*/ 	.byte	0x3f
	.zero		1


	//   ....[93]....
        /*061c*/ 	.word	0x00007150
        /*0620*/ 	.word	0x00000002
        /*0624*/ 	.word	0x00000000
        /*0628*/ 	.short	0x010a
        /*062a*/ 	.byte	0x3f
	.zero		1


	//   ....[94]....
        /*062c*/ 	.word	0x00007200
        /*0630*/ 	.word	0x00000002
        /*0634*/ 	.word	0x00000000
        /*0638*/ 	.short	0x010a
        /*063a*/ 	.byte	0x3f
	.zero		1


	//   ....[95]....
        /*063c*/ 	.word	0x000072b0
        /*0640*/ 	.word	0x00000002
        /*0644*/ 	.word	0x00000000
        /*0648*/ 	.short	0x010a
        /*064a*/ 	.byte	0x3f
	.zero		1


	//   ....[96]....
        /*064c*/ 	.word	0x00007360
        /*0650*/ 	.word	0x00000002
        /*0654*/ 	.word	0x00000000
        /*0658*/ 	.short	0x010a
        /*065a*/ 	.byte	0x3f
	.zero		1


	//   ....[97]....
        /*065c*/ 	.word	0x00007410
        /*0660*/ 	.word	0x00000002
        /*0664*/ 	.word	0x00000000
        /*0668*/ 	.short	0x010a
        /*066a*/ 	.byte	0x3f
	.zero		1


	//   ....[98]....
        /*066c*/ 	.word	0x000074c0
        /*0670*/ 	.word	0x00000002
        /*0674*/ 	.word	0x00000000
        /*0678*/ 	.short	0x010a
        /*067a*/ 	.byte	0x3f
	.zero		1


	//   ....[99]....
        /*067c*/ 	.word	0x00007570
        /*0680*/ 	.word	0x00000002
        /*0684*/ 	.word	0x00000000
        /*0688*/ 	.short	0x010a
        /*068a*/ 	.byte	0x3f
	.zero		1


	//   ....[100]....
        /*068c*/ 	.word	0x00007620
        /*0690*/ 	.word	0x00000002
        /*0694*/ 	.word	0x00000000
        /*0698*/ 	.short	0x010a
        /*069a*/ 	.byte	0x3f
	.zero		1


	//   ....[101]....
        /*069c*/ 	.word	0x000076d0
        /*06a0*/ 	.word	0x00000002
        /*06a4*/ 	.word	0x00000000
        /*06a8*/ 	.short	0x010a
        /*06aa*/ 	.byte	0x3f
	.zero		1


	//   ....[102]....
        /*06ac*/ 	.word	0x00007780
        /*06b0*/ 	.word	0x00000002
        /*06b4*/ 	.word	0x00000000
        /*06b8*/ 	.short	0x010a
        /*06ba*/ 	.byte	0x3f
	.zero		1


	//   ....[103]....
        /*06bc*/ 	.word	0x00007830
        /*06c0*/ 	.word	0x00000002
        /*06c4*/ 	.word	0x00000000
        /*06c8*/ 	.short	0x010a
        /*06ca*/ 	.byte	0x3f
	.zero		1


	//   ....[104]....
        /*06cc*/ 	.word	0x000078e0
        /*06d0*/ 	.word	0x00000002
        /*06d4*/ 	.word	0x00000000
        /*06d8*/ 	.short	0x010a
        /*06da*/ 	.byte	0x3f
	.zero		1


	//   ....[105]....
        /*06dc*/ 	.word	0x00007990
        /*06e0*/ 	.word	0x00000002
        /*06e4*/ 	.word	0x00000000
        /*06e8*/ 	.short	0x010a
        /*06ea*/ 	.byte	0x3f
	.zero		1


	//   ....[106]....
        /*06ec*/ 	.word	0x00007a40
        /*06f0*/ 	.word	0x00000002
        /*06f4*/ 	.word	0x00000000
        /*06f8*/ 	.short	0x010a
        /*06fa*/ 	.byte	0x3f
	.zero		1


	//   ....[107]....
        /*06fc*/ 	.word	0x00007af0
        /*0700*/ 	.word	0x00000002
        /*0704*/ 	.word	0x00000000
        /*0708*/ 	.short	0x010a
        /*070a*/ 	.byte	0x3f
	.zero		1


	//   ....[108]....
        /*070c*/ 	.word	0x00007ba0
        /*0710*/ 	.word	0x00000002
        /*0714*/ 	.word	0x00000000
        /*0718*/ 	.short	0x010a
        /*071a*/ 	.byte	0x3f
	.zero		1


	//   ....[109]....
        /*071c*/ 	.word	0x00007c50
        /*0720*/ 	.word	0x00000002
        /*0724*/ 	.word	0x00000000
        /*0728*/ 	.short	0x010a
        /*072a*/ 	.byte	0x3f
	.zero		1


	//   ....[110]....
        /*072c*/ 	.word	0x00007d00
        /*0730*/ 	.word	0x00000002
        /*0734*/ 	.word	0x00000000
        /*0738*/ 	.short	0x010a
        /*073a*/ 	.byte	0x3f
	.zero		1


	//   ....[111]....
        /*073c*/ 	.word	0x00007db0
        /*0740*/ 	.word	0x00000002
        /*0744*/ 	.word	0x00000000
        /*0748*/ 	.short	0x010a
        /*074a*/ 	.byte	0x3f
	.zero		1


	//   ....[112]....
        /*074c*/ 	.word	0x00007e60
        /*0750*/ 	.word	0x00000002
        /*0754*/ 	.word	0x00000000
        /*0758*/ 	.short	0x010a
        /*075a*/ 	.byte	0x3f
	.zero		1


	//   ....[113]....
        /*075c*/ 	.word	0x00007f10
        /*0760*/ 	.word	0x00000002
        /*0764*/ 	.word	0x00000000
        /*0768*/ 	.short	0x010a
        /*076a*/ 	.byte	0x3f
	.zero		1


	//   ....[114]....
        /*076c*/ 	.word	0x00007fc0
        /*0770*/ 	.word	0x00000002
        /*0774*/ 	.word	0x00000000
        /*0778*/ 	.short	0x010a
        /*077a*/ 	.byte	0x3f
	.zero		1


	//   ....[115]....
        /*077c*/ 	.word	0x00008070
        /*0780*/ 	.word	0x00000003
        /*0784*/ 	.word	0x00000000
        /*0788*/ 	.short	0x010a
        /*078a*/ 	.byte	0x3f
	.zero		1


	//----- nvinfo : EIATTR_NUM_MBARRIERS
	.align		4
.L_26:
        /*078c*/ 	.byte	0x03, 0x38
        /*078e*/ 	.short	0x004a


	//----- nvinfo : EIATTR_EXIT_INSTR_OFFSETS
	.align		4
        /*0790*/ 	.byte	0x04, 0x1c
        /*0792*/ 	.short	(.L_28 - .L_27)


	//   ....[0]....
.L_27:
        /*0794*/ 	.word	0x00000b40


	//   ....[1]....
        /*0798*/ 	.word	0x00001560


	//   ....[2]....
        /*079c*/ 	.word	0x00004d10


	//   ....[3]....
        /*07a0*/ 	.word	0x00004d30


	//   ....[4]....
        /*07a4*/ 	.word	0x00005d70


	//   ....[5]....
        /*07a8*/ 	.word	0x00005d90


	//   ....[6]....
        /*07ac*/ 	.word	0x00005db0


	//   ....[7]....
        /*07b0*/ 	.word	0x000066b0


	//   ....[8]....
        /*07b4*/ 	.word	0x000080a0


	//----- nvinfo : EIATTR_MAX_THREADS
	.align		4
.L_28:
        /*07b8*/ 	.byte	0x04, 0x05
        /*07ba*/ 	.short	(.L_30 - .L_29)
.L_29:
        /*07bc*/ 	.word	0x00000100
        /*07c0*/ 	.word	0x00000001
        /*07c4*/ 	.word	0x00000001


	//----- nvinfo : EIATTR_CRS_STACK_SIZE
	.align		4
.L_30:
        /*07c8*/ 	.byte	0x04, 0x1e
        /*07ca*/ 	.short	(.L_32 - .L_31)
.L_31:
        /*07cc*/ 	.word	0x00000000


	//----- nvinfo : EIATTR_CBANK_PARAM_SIZE
	.align		4
.L_32:
        /*07d0*/ 	.byte	0x03, 0x19
        /*07d2*/ 	.short	0x0470


	//----- nvinfo : EIATTR_PARAM_CBANK
	.align		4
        /*07d4*/ 	.byte	0x04, 0x0a
        /*07d6*/ 	.short	(.L_34 - .L_33)
	.align		4
.L_33:
        /*07d8*/ 	.word	index@(.nv.constant0._ZN7cutlass13device_kernelINS_4conv6kernel13ConvUniversalINS1_16ConvProblemShapeILNS1_8OperatorE0ELi3EEENS1_10collective14CollectiveConvINS1_46MainloopSm90TmaGmmaWarpSpecializedImplicitGemmILS5_0ELi37ELi3EN4cute5tupleIJNSA_1CILi1EEESD_SD_EEENS1_36KernelImplicitTmaWarpSpecializedSm90ELi1EEENSB_IJNSC_ILi128EEENSC_ILi64EEENSB_IJNSC_ILi32EEEEEEEEENS_12float_e4m3_tESM_NSA_8TiledMMAINSA_8MMA_AtomIJNSA_4SM904GMMA30MMA_64x64x32_F32E4M3E4M3_SS_TNILNSQ_7ScaleInE1ELSS_1EEEEEENSA_6LayoutISE_NSB_IJNSC_ILi0EEESW_SW_EEEEENSB_IJNSA_10UnderscoreESZ_SZ_EEEEENS7_6detail26Sm90ImplicitGemmTileTraitsINSA_20SM90_TMA_LOAD_IM2COLENSA_14ComposedLayoutINSA_7SwizzleILi1ELi4ELi3EEENSA_18smem_ptr_flag_bitsILi8EEENSV_INSB_IJNSB_IJNSC_ILi8EEENSC_ILi16EEEEEENSB_IJSJ_SD_EEENSB_IJSD_NSC_ILi37EEEEEEEEENSB_IJNSB_IJSJ_NSC_ILi256EEEEEENSB_IJSD_SW_EEENSB_IJSW_NSC_ILi4096EEEEEEEEEEEEEvEENS13_INSA_13SM90_TMA_LOADENS15_IS17_S19_NSV_INSB_IJNSB_IJS1A_S1A_EEES1D_S1F_EEENSB_IJS1I_S1J_NSB_IJSW_NSC_ILi2048EEEEEEEEEEEEEvEEEENS_8epilogue10collective6detail29Sm90TmaWarpSpecializedAdapterINS21_15DefaultEpilogueISM_NSB_IJNSB_IJllllEEESD_SW_EEES26_NS20_6thread17LinearCombinationISM_Li1EffLNS27_9ScaleType4KindE0ELNS_15FloatRoundStyleE2ESM_EENS_4gemm15EpilogueDefaultEEEEEvvEEEEvNT_6ParamsE)
        /*07dc*/ 	.short	0x0210
        /*07de*/ 	.short	0x0470


	//----- nvinfo : EIATTR_SW_WAR
	.align		4
.L_34:
        /*07e0*/ 	.byte	0x04, 0x36
        /*07e2*/ 	.short	(.L_36 - .L_35)
.L_35:
        /*07e4*/ 	.word	0x00000008
.L_36:


//--------------------- .nv.callgraph             --------------------------
	.section	.nv.callgraph,"",@"SHT_CUDA_CALLGRAPH"
	.align	4
	.sectionentsize	8
	.align		4
        /*0000*/ 	.word	0x00000000
	.align		4
        /*0004*/ 	.word	0xffffffff
	.align		4
        /*0008*/ 	.word	0x00000000
	.align		4
        /*000c*/ 	.word	0xfffffffe
	.align		4
        /*0010*/ 	.word	0x00000000
	.align		4
        /*0014*/ 	.word	0xfffffffd
	.align		4
        /*0018*/ 	.word	0x00000000
	.align		4
        /*001c*/ 	.word	0xfffffffc


//--------------------- .nv.constant4             --------------------------
	.section	.nv.constant4,"a",@progbits
	.align	8
	.align		8
.nv.constant4:
        /*0000*/ 	.dword	_ZN39_INTERNAL_599d8fb8_4_k_cu_0c1c756c_27884cuda3std3__45__cpo5beginE
	.align		8
        /*0008*/ 	.dword	_ZN39_INTERNAL_599d8fb8_4_k_cu_0c1c756c_27884cuda3std3__45__cpo3endE
	.align		8
        /*0010*/ 	.dword	_ZN39_INTERNAL_599d8fb8_4_k_cu_0c1c756c_27884cuda3std3__45__cpo6cbeginE
	.align		8
        /*0018*/ 	.dword	_ZN39_INTERNAL_599d8fb8_4_k_cu_0c1c756c_27884cuda3std3__45__cpo4cendE
	.align		8
        /*0020*/ 	.dword	_ZN39_INTERNAL_599d8fb8_4_k_cu_0c1c756c_27884cuda3std3__441_GLOBAL__N__599d8fb8_4_k_cu_0c1c756c_27886ignoreE
	.align		8
        /*0028*/ 	.dword	_ZN39_INTERNAL_599d8fb8_4_k_cu_0c1c756c_27884cuda3std3__419piecewise_constructE
	.align		8
        /*0030*/ 	.dword	_ZN39_INTERNAL_599d8fb8_4_k_cu_0c1c756c_27884cuda3std3__48in_placeE
	.align		8
        /*0038*/ 	.dword	_ZN39_INTERNAL_599d8fb8_4_k_cu_0c1c756c_27884cuda3std6ranges3__45__cpo4swapE
	.align		8
        /*0040*/ 	.dword	_ZN39_INTERNAL_599d8fb8_4_k_cu_0c1c756c_27884cuda3std6ranges3__45__cpo9iter_moveE
	.align		8
        /*0048*/ 	.dword	_ZN39_INTERNAL_599d8fb8_4_k_cu_0c1c756c_27884cute7productE
	.align		8
        /*0050*/ 	.dword	_ZN39_INTERNAL_599d8fb8_4_k_cu_0c1c756c_27884cute1_E


//--------------------- .text._ZN7cutlass13device_kernelINS_4conv6kernel13ConvUniversalINS1_16ConvProblemShapeILNS1_8OperatorE0ELi3EEENS1_10collective14CollectiveConvINS1_46MainloopSm90TmaGmmaWarpSpecializedImplicitGemmILS5_0ELi37ELi3EN4cute5tupleIJNSA_1CILi1EEESD_SD_EEENS1_36KernelImplicitTmaWarpSpecializedSm90ELi1EEENSB_IJNSC_ILi128EEENSC_ILi64EEENSB_IJNSC_ILi32EEEEEEEEENS_12float_e4m3_tESM_NSA_8TiledMMAINSA_8MMA_AtomIJNSA_4SM904GMMA30MMA_64x64x32_F32E4M3E4M3_SS_TNILNSQ_7ScaleInE1ELSS_1EEEEEENSA_6LayoutISE_NSB_IJNSC_ILi0EEESW_SW_EEEEENSB_IJNSA_10UnderscoreESZ_SZ_EEEEENS7_6detail26Sm90ImplicitGemmTileTraitsINSA_20SM90_TMA_LOAD_IM2COLENSA_14ComposedLayoutINSA_7SwizzleILi1ELi4ELi3EEENSA_18smem_ptr_flag_bitsILi8EEENSV_INSB_IJNSB_IJNSC_ILi8EEENSC_ILi16EEEEEENSB_IJSJ_SD_EEENSB_IJSD_NSC_ILi37EEEEEEEEENSB_IJNSB_IJSJ_NSC_ILi256EEEEEENSB_IJSD_SW_EEENSB_IJSW_NSC_ILi4096EEEEEEEEEEEEEvEENS13_INSA_13SM90_TMA_LOADENS15_IS17_S19_NSV_INSB_IJNSB_IJS1A_S1A_EEES1D_S1F_EEENSB_IJS1I_S1J_NSB_IJSW_NSC_ILi2048EEEEEEEEEEEEEvEEEENS_8epilogue10collective6detail29Sm90TmaWarpSpecializedAdapterINS21_15DefaultEpilogueISM_NSB_IJNSB_IJllllEEESD_SW_EEES26_NS20_6thread17LinearCombinationISM_Li1EffLNS27_9ScaleType4KindE0ELNS_15FloatRoundStyleE2ESM_EENS_4gemm15EpilogueDefaultEEEEEvvEEEEvNT_6ParamsE --------------------------
	.section	.text._ZN7cutlass13device_kernelINS_4conv6kernel13ConvUniversalINS1_16ConvProblemShapeILNS1_8OperatorE0ELi3EEENS1_10collective14CollectiveConvINS1_46MainloopSm90TmaGmmaWarpSpecializedImplicitGemmILS5_0ELi37ELi3EN4cute5tupleIJNSA_1CILi1EEESD_SD_EEENS1_36KernelImplicitTmaWarpSpecializedSm90ELi1EEENSB_IJNSC_ILi128EEENSC_ILi64EEENSB_IJNSC_ILi32EEEEEEEEENS_12float_e4m3_tESM_NSA_8TiledMMAINSA_8MMA_AtomIJNSA_4SM904GMMA30MMA_64x64x32_F32E4M3E4M3_SS_TNILNSQ_7ScaleInE1ELSS_1EEEEEENSA_6LayoutISE_NSB_IJNSC_ILi0EEESW_SW_EEEEENSB_IJNSA_10UnderscoreESZ_SZ_EEEEENS7_6detail26Sm90ImplicitGemmTileTraitsINSA_20SM90_TMA_LOAD_IM2COLENSA_14ComposedLayoutINSA_7SwizzleILi1ELi4ELi3EEENSA_18smem_ptr_flag_bitsILi8EEENSV_INSB_IJNSB_IJNSC_ILi8EEENSC_ILi16EEEEEENSB_IJSJ_SD_EEENSB_IJSD_NSC_ILi37EEEEEEEEENSB_IJNSB_IJSJ_NSC_ILi256EEEEEENSB_IJSD_SW_EEENSB_IJSW_NSC_ILi4096EEEEEEEEEEEEEvEENS13_INSA_13SM90_TMA_LOADENS15_IS17_S19_NSV_INSB_IJNSB_IJS1A_S1A_EEES1D_S1F_EEENSB_IJS1I_S1J_NSB_IJSW_NSC_ILi2048EEEEEEEEEEEEEvEEEENS_8epilogue10collective6detail29Sm90TmaWarpSpecializedAdapterINS21_15DefaultEpilogueISM_NSB_IJNSB_IJllllEEESD_SW_EEES26_NS20_6thread17LinearCombinationISM_Li1EffLNS27_9ScaleType4KindE0ELNS_15FloatRoundStyleE2ESM_EENS_4gemm15EpilogueDefaultEEEEEvvEEEEvNT_6ParamsE,"ax",@progbits
	.align	128
.text._ZN7cutlass13device_kernelINS_4conv6kernel13ConvUniversalINS1_16ConvProblemShapeILNS1_8OperatorE0ELi3EEENS1_10collective14CollectiveConvINS1_46MainloopSm90TmaGmmaWarpSpecializedImplicitGemmILS5_0ELi37ELi3EN4cute5tupleIJNSA_1CILi1EEESD_SD_EEENS1_36KernelImplicitTmaWarpSpecializedSm90ELi1EEENSB_IJNSC_ILi128EEENSC_ILi64EEENSB_IJNSC_ILi32EEEEEEEEENS_12float_e4m3_tESM_NSA_8TiledMMAINSA_8MMA_AtomIJNSA_4SM904GMMA30MMA_64x64x32_F32E4M3E4M3_SS_TNILNSQ_7ScaleInE1ELSS_1EEEEEENSA_6LayoutISE_NSB_IJNSC_ILi0EEESW_SW_EEEEENSB_IJNSA_10UnderscoreESZ_SZ_EEEEENS7_6detail26Sm90ImplicitGemmTileTraitsINSA_20SM90_TMA_LOAD_IM2COLENSA_14ComposedLayoutINSA_7SwizzleILi1ELi4ELi3EEENSA_18smem_ptr_flag_bitsILi8EEENSV_INSB_IJNSB_IJNSC_ILi8EEENSC_ILi16EEEEEENSB_IJSJ_SD_EEENSB_IJSD_NSC_ILi37EEEEEEEEENSB_IJNSB_IJSJ_NSC_ILi256EEEEEENSB_IJSD_SW_EEENSB_IJSW_NSC_ILi4096EEEEEEEEEEEEEvEENS13_INSA_13SM90_TMA_LOADENS15_IS17_S19_NSV_INSB_IJNSB_IJS1A_S1A_EEES1D_S1F_EEENSB_IJS1I_S1J_NSB_IJSW_NSC_ILi2048EEEEEEEEEEEEEvEEEENS_8epilogue10collective6detail29Sm90TmaWarpSpecializedAdapterINS21_15DefaultEpilogueISM_NSB_IJNSB_IJllllEEESD_SW_EEES26_NS20_6thread17LinearCombinationISM_Li1EffLNS27_9ScaleType4KindE0ELNS_15FloatRoundStyleE2ESM_EENS_4gemm15EpilogueDefaultEEEEEvvEEEEvNT_6ParamsE:
        .type           _ZN7cutlass13device_kernelINS_4conv6kernel13ConvUniversalINS1_16ConvProblemShapeILNS1_8OperatorE0ELi3EEENS1_10collective14CollectiveConvINS1_46MainloopSm90TmaGmmaWarpSpecializedImplicitGemmILS5_0ELi37ELi3EN4cute5tupleIJNSA_1CILi1EEESD_SD_EEENS1_36KernelImplicitTmaWarpSpecializedSm90ELi1EEENSB_IJNSC_ILi128EEENSC_ILi64EEENSB_IJNSC_ILi32EEEEEEEEENS_12float_e4m3_tESM_NSA_8TiledMMAINSA_8MMA_AtomIJNSA_4SM904GMMA30MMA_64x64x32_F32E4M3E4M3_SS_TNILNSQ_7ScaleInE1ELSS_1EEEEEENSA_6LayoutISE_NSB_IJNSC_ILi0EEESW_SW_EEEEENSB_IJNSA_10UnderscoreESZ_SZ_EEEEENS7_6detail26Sm90ImplicitGemmTileTraitsINSA_20SM90_TMA_LOAD_IM2COLENSA_14ComposedLayoutINSA_7SwizzleILi1ELi4ELi3EEENSA_18smem_ptr_flag_bitsILi8EEENSV_INSB_IJNSB_IJNSC_ILi8EEENSC_ILi16EEEEEENSB_IJSJ_SD_EEENSB_IJSD_NSC_ILi37EEEEEEEEENSB_IJNSB_IJSJ_NSC_ILi256EEEEEENSB_IJSD_SW_EEENSB_IJSW_NSC_ILi4096EEEEEEEEEEEEEvEENS13_INSA_13SM90_TMA_LOADENS15_IS17_S19_NSV_INSB_IJNSB_IJS1A_S1A_EEES1D_S1F_EEENSB_IJS1I_S1J_NSB_IJSW_NSC_ILi2048EEEEEEEEEEEEEvEEEENS_8epilogue10collective6detail29Sm90TmaWarpSpecializedAdapterINS21_15DefaultEpilogueISM_NSB_IJNSB_IJllllEEESD_SW_EEES26_NS20_6thread17LinearCombinationISM_Li1EffLNS27_9ScaleType4KindE0ELNS_15FloatRoundStyleE2ESM_EENS_4gemm15EpilogueDefaultEEEEEvvEEEEvNT_6ParamsE,@function
        .size           _ZN7cutlass13device_kernelINS_4conv6kernel13ConvUniversalINS1_16ConvProblemShapeILNS1_8OperatorE0ELi3EEENS1_10collective14CollectiveConvINS1_46MainloopSm90TmaGmmaWarpSpecializedImplicitGemmILS5_0ELi37ELi3EN4cute5tupleIJNSA_1CILi1EEESD_SD_EEENS1_36KernelImplicitTmaWarpSpecializedSm90ELi1EEENSB_IJNSC_ILi128EEENSC_ILi64EEENSB_IJNSC_ILi32EEEEEEEEENS_12float_e4m3_tESM_NSA_8TiledMMAINSA_8MMA_AtomIJNSA_4SM904GMMA30MMA_64x64x32_F32E4M3E4M3_SS_TNILNSQ_7ScaleInE1ELSS_1EEEEEENSA_6LayoutISE_NSB_IJNSC_ILi0EEESW_SW_EEEEENSB_IJNSA_10UnderscoreESZ_SZ_EEEEENS7_6detail26Sm90ImplicitGemmTileTraitsINSA_20SM90_TMA_LOAD_IM2COLENSA_14ComposedLayoutINSA_7SwizzleILi1ELi4ELi3EEENSA_18smem_ptr_flag_bitsILi8EEENSV_INSB_IJNSB_IJNSC_ILi8EEENSC_ILi16EEEEEENSB_IJSJ_SD_EEENSB_IJSD_NSC_ILi37EEEEEEEEENSB_IJNSB_IJSJ_NSC_ILi256EEEEEENSB_IJSD_SW_EEENSB_IJSW_NSC_ILi4096EEEEEEEEEEEEEvEENS13_INSA_13SM90_TMA_LOADENS15_IS17_S19_NSV_INSB_IJNSB_IJS1A_S1A_EEES1D_S1F_EEENSB_IJS1I_S1J_NSB_IJSW_NSC_ILi2048EEEEEEEEEEEEEvEEEENS_8epilogue10collective6detail29Sm90TmaWarpSpecializedAdapterINS21_15DefaultEpilogueISM_NSB_IJNSB_IJllllEEESD_SW_EEES26_NS20_6thread17LinearCombinationISM_Li1EffLNS27_9ScaleType4KindE0ELNS_15FloatRoundStyleE2ESM_EENS_4gemm15EpilogueDefaultEEEEEvvEEEEvNT_6ParamsE,(.L_x_197 - _ZN7cutlass13device_kernelINS_4conv6kernel13ConvUniversalINS1_16ConvProblemShapeILNS1_8OperatorE0ELi3EEENS1_10collective14CollectiveConvINS1_46MainloopSm90TmaGmmaWarpSpecializedImplicitGemmILS5_0ELi37ELi3EN4cute5tupleIJNSA_1CILi1EEESD_SD_EEENS1_36KernelImplicitTmaWarpSpecializedSm90ELi1EEENSB_IJNSC_ILi128EEENSC_ILi64EEENSB_IJNSC_ILi32EEEEEEEEENS_12float_e4m3_tESM_NSA_8TiledMMAINSA_8MMA_AtomIJNSA_4SM904GMMA30MMA_64x64x32_F32E4M3E4M3_SS_TNILNSQ_7ScaleInE1ELSS_1EEEEEENSA_6LayoutISE_NSB_IJNSC_ILi0EEESW_SW_EEEEENSB_IJNSA_10UnderscoreESZ_SZ_EEEEENS7_6detail26Sm90ImplicitGemmTileTraitsINSA_20SM90_TMA_LOAD_IM2COLENSA_14ComposedLayoutINSA_7SwizzleILi1ELi4ELi3EEENSA_18smem_ptr_flag_bitsILi8EEENSV_INSB_IJNSB_IJNSC_ILi8EEENSC_ILi16EEEEEENSB_IJSJ_SD_EEENSB_IJSD_NSC_ILi37EEEEEEEEENSB_IJNSB_IJSJ_NSC_ILi256EEEEEENSB_IJSD_SW_EEENSB_IJSW_NSC_ILi4096EEEEEEEEEEEEEvEENS13_INSA_13SM90_TMA_LOADENS15_IS17_S19_NSV_INSB_IJNSB_IJS1A_S1A_EEES1D_S1F_EEENSB_IJS1I_S1J_NSB_IJSW_NSC_ILi2048EEEEEEEEEEEEEvEEEENS_8epilogue10collective6detail29Sm90TmaWarpSpecializedAdapterINS21_15DefaultEpilogueISM_NSB_IJNSB_IJllllEEESD_SW_EEES26_NS20_6thread17LinearCombinationISM_Li1EffLNS27_9ScaleType4KindE0ELNS_15FloatRoundStyleE2ESM_EENS_4gemm15EpilogueDefaultEEEEEvvEEEEvNT_6ParamsE)
        .other          _ZN7cutlass13device_kernelINS_4conv6kernel13ConvUniversalINS1_16ConvProblemShapeILNS1_8OperatorE0ELi3EEENS1_10collective14CollectiveConvINS1_46MainloopSm90TmaGmmaWarpSpecializedImplicitGemmILS5_0ELi37ELi3EN4cute5tupleIJNSA_1CILi1EEESD_SD_EEENS1_36KernelImplicitTmaWarpSpecializedSm90ELi1EEENSB_IJNSC_ILi128EEENSC_ILi64EEENSB_IJNSC_ILi32EEEEEEEEENS_12float_e4m3_tESM_NSA_8TiledMMAINSA_8MMA_AtomIJNSA_4SM904GMMA30MMA_64x64x32_F32E4M3E4M3_SS_TNILNSQ_7ScaleInE1ELSS_1EEEEEENSA_6LayoutISE_NSB_IJNSC_ILi0EEESW_SW_EEEEENSB_IJNSA_10UnderscoreESZ_SZ_EEEEENS7_6detail26Sm90ImplicitGemmTileTraitsINSA_20SM90_TMA_LOAD_IM2COLENSA_14ComposedLayoutINSA_7SwizzleILi1ELi4ELi3EEENSA_18smem_ptr_flag_bitsILi8EEENSV_INSB_IJNSB_IJNSC_ILi8EEENSC_ILi16EEEEEENSB_IJSJ_SD_EEENSB_IJSD_NSC_ILi37EEEEEEEEENSB_IJNSB_IJSJ_NSC_ILi256EEEEEENSB_IJSD_SW_EEENSB_IJSW_NSC_ILi4096EEEEEEEEEEEEEvEENS13_INSA_13SM90_TMA_LOADENS15_IS17_S19_NSV_INSB_IJNSB_IJS1A_S1A_EEES1D_S1F_EEENSB_IJS1I_S1J_NSB_IJSW_NSC_ILi2048EEEEEEEEEEEEEvEEEENS_8epilogue10collective6detail29Sm90TmaWarpSpecializedAdapterINS21_15DefaultEpilogueISM_NSB_IJNSB_IJllllEEESD_SW_EEES26_NS20_6thread17LinearCombinationISM_Li1EffLNS27_9ScaleType4KindE0ELNS_15FloatRoundStyleE2ESM_EENS_4gemm15EpilogueDefaultEEEEEvvEEEEvNT_6ParamsE,@"STO_CUDA_ENTRY STV_DEFAULT"
_ZN7cutlass13device_kernelINS_4conv6kernel13ConvUniversalINS1_16ConvProblemShapeILNS1_8OperatorE0ELi3EEENS1_10collective14CollectiveConvINS1_46MainloopSm90TmaGmmaWarpSpecializedImplicitGemmILS5_0ELi37ELi3EN4cute5tupleIJNSA_1CILi1EEESD_SD_EEENS1_36KernelImplicitTmaWarpSpecializedSm90ELi1EEENSB_IJNSC_ILi128EEENSC_ILi64EEENSB_IJNSC_ILi32EEEEEEEEENS_12float_e4m3_tESM_NSA_8TiledMMAINSA_8MMA_AtomIJNSA_4SM904GMMA30MMA_64x64x32_F32E4M3E4M3_SS_TNILNSQ_7ScaleInE1ELSS_1EEEEEENSA_6LayoutISE_NSB_IJNSC_ILi0EEESW_SW_EEEEENSB_IJNSA_10UnderscoreESZ_SZ_EEEEENS7_6detail26Sm90ImplicitGemmTileTraitsINSA_20SM90_TMA_LOAD_IM2COLENSA_14ComposedLayoutINSA_7SwizzleILi1ELi4ELi3EEENSA_18smem_ptr_flag_bitsILi8EEENSV_INSB_IJNSB_IJNSC_ILi8EEENSC_ILi16EEEEEENSB_IJSJ_SD_EEENSB_IJSD_NSC_ILi37EEEEEEEEENSB_IJNSB_IJSJ_NSC_ILi256EEEEEENSB_IJSD_SW_EEENSB_IJSW_NSC_ILi4096EEEEEEEEEEEEEvEENS13_INSA_13SM90_TMA_LOADENS15_IS17_S19_NSV_INSB_IJNSB_IJS1A_S1A_EEES1D_S1F_EEENSB_IJS1I_S1J_NSB_IJSW_NSC_ILi2048EEEEEEEEEEEEEvEEEENS_8epilogue10collective6detail29Sm90TmaWarpSpecializedAdapterINS21_15DefaultEpilogueISM_NSB_IJNSB_IJllllEEESD_SW_EEES26_NS20_6thread17LinearCombinationISM_Li1EffLNS27_9ScaleType4KindE0ELNS_15FloatRoundStyleE2ESM_EENS_4gemm15EpilogueDefaultEEEEEvvEEEEvNT_6ParamsE:
[----:B------:R-:W-:Y:S01]  /*0000*/  LDC R1, c[0x0][0x28] ;  /* 0x00000a00ff017b82 */ /* 0x000fe20000000800 */
[----:B------:R-:W0:Y:S01]  /*0010*/  S2R R11, SR_TID.X ;  /* 0x00000000000b7919 */ /* 0x000e220000002100 */
[----:B------:R-:W-:Y:S01]  /*0020*/  ELECT P0, URZ, PT ;  /* 0x00000000003f782f */ /* 0x000fe20003800000 */
[----:B------:R-:W-:Y:S01]  /*0030*/  BSSY B0, `(.L_x_0) ;  /* 0x000000f000007945 */ /* 0x000fe20003800000 */
[--C-:B0-----:R-:W-:Y:S02]  /*0040*/  SHF.R.U32.HI R0, RZ, 0x5, R11.reuse ;  /* 0x00000005ff007819 */ /* 0x101fe4000001160b */
[----:B------:R-:W-:-:S03]  /*0050*/  SHF.R.U32.HI R3, RZ, 0x7, R11 ;  /* 0x00000007ff037819 */ /* 0x000fc6000001160b */
[----:B------:R-:W0:Y:S04]  /*0060*/  SHFL.IDX PT, R2, R0, RZ, 0x1f ;  /* 0x00001fff00027589 */ /* 0x000e2800000e0000 */
[----:B------:R1:W2:Y:S01]  /*0070*/  SHFL.IDX PT, R7, R3, RZ, 0x1f ;  /* 0x00001fff03077589 */ /* 0x0002a200000e0000 */
[----:B0-----:R-:W-:-:S13]  /*0080*/  ISETP.NE.OR P0, PT, R2, RZ, !P0 ;  /* 0x000000ff0200720c */ /* 0x001fda0004705670 */
[----:B-12---:R-:W-:Y:S05]  /*0090*/  @P0 BRA `(.L_x_1) ;  /* 0x0000000000200947 */ /* 0x006fea0003800000 */
[----:B------:R-:W-:Y:S02]  /*00a0*/  ULDC.64 UR4, c[0x0][0x198] ;  /* 0x0000660000047ab9 */ /* 0x000fe40000000a00 */
[----:B------:R-:W-:Y:S02]  /*00b0*/  UIADD3 UR6, UP0, UR4, 0xf0, URZ ;  /* 0x000000f004067890 */ /* 0x000fe4000ff1e03f */
[----:B------:R-:W-:Y:S02]  /*00c0*/  UIADD3 UR4, UP1, UR4, 0x270, URZ ;  /* 0x0000027004047890 */ /* 0x000fe4000ff3e03f */
[----:B------:R-:W-:Y:S02]  /*00d0*/  UIADD3.X UR7, URZ, UR5, URZ, UP0, !UPT ;  /* 0x000000053f077290 */ /* 0x000fe400087fe43f */
[----:B------:R-:W-:-:S07]  /*00e0*/  UIADD3.X UR5, URZ, UR5, URZ, UP1, !UPT ;  /* 0x000000053f057290 */ /* 0x000fce0008ffe43f */
[----:B------:R0:W-:Y:S02]  /*00f0*/  UTMACCTL.PF [UR6] ;  /* 0x00000000060079b9 */ /* 0x0001e40008040000 */
[----:B------:R0:W-:Y:S02]  /*0100*/  UTMACCTL.PF [UR4] ;  /* 0x00000000040079b9 */ /* 0x0001e40008040000 */
[----:B0-----:R-:W-:Y:S01]  /*0110*/  NOP ;  /* 0x0000000000007918 */ /* 0x001fe20000000000 */
.L_x_1:
[----:B------:R-:W-:Y:S05]  /*0120*/  BSYNC B0 ;  /* 0x0000000000007941 */ /* 0x000fea0003800000 */
.L_x_0:
[----:B------:R-:W0:Y:S01]  /*0130*/  SHFL.IDX PT, R0, R0, RZ, 0x1f ;  /* 0x00001fff00007589 */ /* 0x000e2200000e0000 */
[----:B------:R-:W-:-:S04]  /*0140*/  SHF.R.S32.HI R3, RZ, 0x1f, R2 ;  /* 0x0000001fff037819 */ /* 0x000fc80000011402 */
[----:B------:R-:W-:Y:S02]  /*0150*/  LEA.HI R3, R3, R2, RZ, 0x2 ;  /* 0x0000000203037211 */ /* 0x000fe400078f10ff */
[----:B0-----:R-:W-:-:S13]  /*0160*/  ISETP.NE.AND P0, PT, R0, RZ, PT ;  /* 0x000000ff0000720c */ /* 0x001fda0003f05270 */
[----:B------:R-:W-:Y:S05]  /*0170*/  @P0 BRA `(.L_x_2) ;  /* 0x00000004006c0947 */ /* 0x000fea0003800000 */
[----:B------:R-:W-:Y:S01]  /*0180*/  ELECT P0, URZ, PT ;  /* 0x00000000003f782f */ /* 0x000fe20003800000 */
[----:B------:R-:W-:-:S12]  /*0190*/  BSSY B0, `(.L_x_2) ;  /* 0x0000059000007945 */ /* 0x000fd80003800000 */
[----:B------:R-:W-:Y:S05]  /*01a0*/  @!P0 BRA `(.L_x_3) ;  /* 0x00000004005c8947 */ /* 0x000fea0003800000 */
[----:B------:R-:W0:Y:S01]  /*01b0*/  S2UR UR8, SR_CgaCtaId ;  /* 0x00000000000879c3 */ /* 0x000e220000008800 */
[----:B------:R-:W-:Y:S01]  /*01c0*/  UMOV UR4, 0x400 ;  /* 0x0000040000047882 */ /* 0x000fe20000000000 */
[----:B------:R-:W-:Y:S01]  /*01d0*/  UMOV UR5, 0x1 ;  /* 0x0000000100057882 */ /* 0x000fe20000000000 */
[----:B------:R-:W-:Y:S02]  /*01e0*/  UMOV UR6, 0x80 ;  /* 0x0000008000067882 */ /* 0x000fe40000000000 */
[----:B------:R-:W-:-:S04]  /*01f0*/  UIADD3 UR6, -UR6, 0x100000, URZ ;  /* 0x0010000006067890 */ /* 0x000fc8000fffe13f */
[----:B------:R-:W-:Y:S02]  /*0200*/  USHF.L.U32 UR7, UR6, 0xb, URZ ;  /* 0x0000000b06077899 */ /* 0x000fe4000800063f */
[----:B------:R-:W-:Y:S02]  /*0210*/  USHF.L.U32 UR6, UR6, 0x1, URZ ;  /* 0x0000000106067899 */ /* 0x000fe4000800063f */
[----:B0-----:R-:W-:Y:S02]  /*0220*/  ULEA UR8, UR8, UR4, 0x18 ;  /* 0x0000000408087291 */ /* 0x001fe4000f8ec03f */
[----:B------:R-:W-:-:S04]  /*0230*/  UIADD3 UR4, -UR5, 0x100000, URZ ;  /* 0x0010000005047890 */ /* 0x000fc8000fffe13f */
[----:B------:R-:W-:Y:S02]  /*0240*/  USHF.L.U32 UR5, UR4, 0xb, URZ ;  /* 0x0000000b04057899 */ /* 0x000fe4000800063f */
[----:B------:R-:W-:Y:S01]  /*0250*/  USHF.L.U32 UR4, UR4, 0x1, URZ ;  /* 0x0000000104047899 */ /* 0x000fe2000800063f */
[----:B------:R-:W0:Y:S11]  /*0260*/  FENCE.VIEW.ASYNC.S ;  /* 0x00000000000073c6 */ /* 0x000e360000000000 */
[----:B0-----:R0:W1:Y:S01]  /*0270*/  SYNCS.EXCH.64 URZ, [UR8+0x37800], UR4 ;  /* 0x03780004083f75b2 */ /* 0x0010620008000100 */
[----:B------:R0:W2:Y:S01]  /*0280*/  SYNCS.EXCH.64 URZ, [UR8+0x37928], UR6 ;  /* 0x03792806083f75b2 */ /* 0x0000a20008000100 */
[----:B------:R0:W3:Y:S01]  /*0290*/  SYNCS.EXCH.64 URZ, [UR8+0x37808], UR4 ;  /* 0x03780804083f75b2 */ /* 0x0000e20008000100 */
[----:B------:R0:W4:Y:S01]  /*02a0*/  SYNCS.EXCH.64 URZ, [UR8+0x37930], UR6 ;  /* 0x03793006083f75b2 */ /* 0x0001220008000100 */
[----:B------:R0:W0:Y:S01]  /*02b0*/  SYNCS.EXCH.64 URZ, [UR8+0x37810], UR4 ;  /* 0x03781004083f75b2 */ /* 0x0000220008000100 */
        /* <DEDUP_REMOVED lines=69> */
[----:B-1234-:R-:W-:Y:S01]  /*0710*/  NOP ;  /* 0x0000000000007918 */ /* 0x01efe20000000000 */
.L_x_3:
[----:B0-----:R-:W-:Y:S05]  /*0720*/  BSYNC B0 ;  /* 0x0000000000007941 */ /* 0x001fea0003800000 */
.L_x_2:
[----:B------:R-:W-:Y:S01]  /*0730*/  ULDC.64 UR4, c[0x0][0x618] ;  /* 0x0001860000047ab9 */ /* 0x000fe20000000a00 */
[----:B------:R-:W-:Y:S01]  /*0740*/  LOP3.LUT R3, R3, 0xfffffffc, RZ, 0xc0, !PT ;  /* 0xfffffffc03037812 */ /* 0x000fe200078ec0ff */
[----:B------:R-:W-:Y:S01]  /*0750*/  NOP ;  /* 0x0000000000007918 */ /* 0x000fe20000000000 */
[----:B------:R-:W-:Y:S01]  /*0760*/  ISETP.NE.U32.AND P0, PT, RZ, UR4, PT ;  /* 0x00000004ff007c0c */ /* 0x000fe2000bf05070 */
[----:B------:R-:W-:Y:S01]  /*0770*/  NOP ;  /* 0x0000000000007918 */ /* 0x000fe20000000000 */
[----:B------:R-:W-:Y:S01]  /*0780*/  SHF.R.S32.HI R0, RZ, 0x1f, R11 ;  /* 0x0000001fff007819 */ /* 0x000fe2000001140b */
[----:B------:R-:W-:Y:S01]  /*0790*/  IMAD.IADD R6, R2, 0x1, -R3 ;  /* 0x0000000102067824 */ /* 0x000fe200078e0a03 */
[----:B------:R-:W-:Y:S01]  /*07a0*/  BAR.SYNC.DEFER_BLOCKING 0x0 ;  /* 0x0000000000007b1d */ /* 0x000fe20000010000 */
[----:B------:R-:W-:Y:S02]  /*07b0*/  ISETP.NE.AND.EX P0, PT, RZ, UR5, PT, P0 ;  /* 0x00000005ff007c0c */ /* 0x000fe4000bf05300 */
[----:B------:R-:W-:-:S02]  /*07c0*/  LEA.HI R0, R0, R11, RZ, 0x7 ;  /* 0x0000000b00007211 */ /* 0x000fc400078f38ff */
[C---:B------:R-:W-:Y:S01]  /*07d0*/  LOP3.LUT P1, RZ, R7.reuse, R6, RZ, 0xfc, !PT ;  /* 0x0000000607ff7212 */ /* 0x040fe2000782fcff */
[----:B------:R-:W-:Y:S01]  /*07e0*/  ULDC.64 UR12, c[0x0][0x208] ;  /* 0x00008200000c7ab9 */ /* 0x000fe20000000a00 */
[----:B------:R-:W-:Y:S02]  /*07f0*/  LOP3.LUT R0, R0, 0xffffff80, RZ, 0xc0, !PT ;  /* 0xffffff8000007812 */ /* 0x000fe400078ec0ff */
[----:B------:R-:W-:Y:S02]  /*0800*/  ISETP.NE.AND P2, PT, R7, 0x1, PT ;  /* 0x000000010700780c */ /* 0x000fe40003f45270 */
[----:B------:R-:W-:Y:S01]  /*0810*/  SEL R3, RZ, 0x1, P1 ;  /* 0x00000001ff037807 */ /* 0x000fe20000800000 */
[----:B------:R-:W-:-:S03]  /*0820*/  IMAD.IADD R2, R11, 0x1, -R0 ;  /* 0x000000010b027824 */ /* 0x000fc600078e0a00 */
[----:B------:R-:W-:Y:S01]  /*0830*/  SEL R3, R3, 0x2, P2 ;  /* 0x0000000203037807 */ /* 0x000fe20001000000 */
[----:B------:R-:W-:Y:S06]  /*0840*/  @!P0 BRA `(.L_x_4) ;  /* 0x00000000001c8947 */ /* 0x000fec0003800000 */
[----:B------:R-:W0:Y:S02]  /*0850*/  LDC.64 R4, c[0x0][0x618] ;  /* 0x00018600ff047b82 */ /* 0x000e240000000a00 */
[----:B0-----:R-:W2:Y:S02]  /*0860*/  LDG.E.64 R4, desc[UR12][R4.64] ;  /* 0x0000000c04047981 */ /* 0x001ea4000c1e1b00 */
[----:B--2---:R-:W-:-:S04]  /*0870*/  ISETP.NE.U32.AND P0, PT, R4, RZ, PT ;  /* 0x000000ff0400720c */ /* 0x004fc80003f05070 */
[----:B------:R-:W-:-:S13]  /*0880*/  ISETP.NE.AND.EX P0, PT, R5, RZ, PT, P0 ;  /* 0x000000ff0500720c */ /* 0x000fda0003f05300 */
[----:B------:R-:W-:Y:S05]  /*0890*/  @!P0 BRA `(.L_x_4) ;  /* 0x0000000000088947 */ /* 0x000fea0003800000 */
[----:B------:R2:W5:Y:S01]  /*08a0*/  LD.E R8, desc[UR12][R4.64] ;  /* 0x0000000c04087980 */ /* 0x000562000c101900 */
[----:B------:R-:W-:Y:S05]  /*08b0*/  BRA `(.L_x_5) ;  /* 0x0000000000207947 */ /* 0x000fea0003800000 */
.L_x_4:
[----:B------:R-:W-:Y:S02]  /*08c0*/  ULDC.64 UR4, c[0x0][0x608] ;  /* 0x0001820000047ab9 */ /* 0x000fe40000000a00 */
[----:B------:R-:W-:-:S04]  /*08d0*/  ISETP.NE.U32.AND P0, PT, RZ, UR4, PT ;  /* 0x00000004ff007c0c */ /* 0x000fc8000bf05070 */
[----:B------:R-:W-:-:S13]  /*08e0*/  ISETP.NE.AND.EX P0, PT, RZ, UR5, PT, P0 ;  /* 0x00000005ff007c0c */ /* 0x000fda000bf05300 */
[----:B------:R-:W-:Y:S05]  /*08f0*/  @!P0 BRA `(.L_x_6) ;  /* 0x00000000000c8947 */ /* 0x000fea0003800000 */
[----:B------:R-:W0:Y:S02]  /*0900*/  LDC.64 R8, c[0x0][0x608] ;  /* 0x00018200ff087b82 */ /* 0x000e240000000a00 */
[----:B0-----:R0:W5:Y:S01]  /*0910*/  LDG.E R8, desc[UR12][R8.64] ;  /* 0x0000000c08087981 */ /* 0x001162000c1e1900 */
[----:B------:R-:W-:Y:S05]  /*0920*/  BRA `(.L_x_5) ;  /* 0x0000000000047947 */ /* 0x000fea0003800000 */
.L_x_6:
[----:B------:R-:W1:Y:S02]  /*0930*/  LDC R8, c[0x0][0x600] ;  /* 0x00018000ff087b82 */ /* 0x000e640000000800 */
.L_x_5:
[----:B------:R-:W-:Y:S02]  /*0940*/  ULDC.64 UR4, c[0x0][0x620] ;  /* 0x0001880000047ab9 */ /* 0x000fe40000000a00 */
[----:B------:R-:W-:-:S04]  /*0950*/  ISETP.NE.U32.AND P0, PT, RZ, UR4, PT ;  /* 0x00000004ff007c0c */ /* 0x000fc8000bf05070 */
[----:B------:R-:W-:-:S13]  /*0960*/  ISETP.NE.AND.EX P0, PT, RZ, UR5, PT, P0 ;  /* 0x00000005ff007c0c */ /* 0x000fda000bf05300 */
[----:B------:R-:W-:Y:S05]  /*0970*/  @!P0 BRA `(.L_x_7) ;  /* 0x00000000001c8947 */ /* 0x000fea0003800000 */
[----:B--2---:R-:W2:Y:S02]  /*0980*/  LDC.64 R4, c[0x0][0x620] ;  /* 0x00018800ff047b82 */ /* 0x004ea40000000a00 */
[----:B--2---:R-:W2:Y:S02]  /*0990*/  LDG.E.64 R4, desc[UR12][R4.64] ;  /* 0x0000000c04047981 */ /* 0x004ea4000c1e1b00 */
[----:B--2---:R-:W-:-:S04]  /*09a0*/  ISETP.NE.U32.AND P0, PT, R4, RZ, PT ;  /* 0x000000ff0400720c */ /* 0x004fc80003f05070 */
[----:B------:R-:W-:-:S13]  /*09b0*/  ISETP.NE.AND.EX P0, PT, R5, RZ, PT, P0 ;  /* 0x000000ff0500720c */ /* 0x000fda0003f05300 */
[----:B------:R-:W-:Y:S05]  /*09c0*/  @!P0 BRA `(.L_x_7) ;  /* 0x0000000000088947 */ /* 0x000fea0003800000 */
[----:B------:R2:W5:Y:S01]  /*09d0*/  LD.E R0, desc[UR12][R4.64] ;  /* 0x0000000c04007980 */ /* 0x000562000c101900 */
[----:B------:R-:W-:Y:S05]  /*09e0*/  BRA `(.L_x_8) ;  /* 0x0000000000207947 */ /* 0x000fea0003800000 */
.L_x_7:
[----:B------:R-:W-:Y:S02]  /*09f0*/  ULDC.64 UR4, c[0x0][0x610] ;  /* 0x0001840000047ab9 */ /* 0x000fe40000000a00 */
[----:B------:R-:W-:-:S04]  /*0a00*/  ISETP.NE.U32.AND P0, PT, RZ, UR4, PT ;  /* 0x00000004ff007c0c */ /* 0x000fc8000bf05070 */
[----:B------:R-:W-:-:S13]  /*0a10*/  ISETP.NE.AND.EX P0, PT, RZ, UR5, PT, P0 ;  /* 0x00000005ff007c0c */ /* 0x000fda000bf05300 */
[----:B------:R-:W-:Y:S05]  /*0a20*/  @!P0 BRA `(.L_x_9) ;  /* 0x00000000000c8947 */ /* 0x000fea0003800000 */
[----:B--2---:R-:W2:Y:S02]  /*0a30*/  LDC.64 R4, c[0x0][0x610] ;  /* 0x00018400ff047b82 */ /* 0x004ea40000000a00 */
[----:B--2---:R4:W5:Y:S01]  /*0a40*/  LDG.E R0, desc[UR12][R4.64] ;  /* 0x0000000c04007981 */ /* 0x004962000c1e1900 */
[----:B------:R-:W-:Y:S05]  /*0a50*/  BRA `(.L_x_8) ;  /* 0x0000000000047947 */ /* 0x000fea0003800000 */
.L_x_9:
[----:B------:R-:W3:Y:S02]  /*0a60*/  LDC R0, c[0x0][0x604] ;  /* 0x00018100ff007b82 */ /* 0x000ee40000000800 */
.L_x_8:
[----:B--2-4-:R-:W2:Y:S01]  /*0a70*/  LDC R4, c[0x0][0x3e8] ;  /* 0x0000fa00ff047b82 */ /* 0x014ea20000000800 */
[----:B------:R-:W-:Y:S01]  /*0a80*/  ULDC UR4, c[0x0][0x3dc] ;  /* 0x0000f70000047ab9 */ /* 0x000fe20000000800 */
[----:B------:R-:W-:Y:S01]  /*0a90*/  ISETP.NE.AND P0, PT, R7, RZ, PT ;  /* 0x000000ff0700720c */ /* 0x000fe20003f05270 */
[----:B------:R-:W-:Y:S01]  /*0aa0*/  UIADD3 UR4, UR4, 0x1f, URZ ;  /* 0x0000001f04047890 */ /* 0x000fe2000fffe03f */
[----:B------:R-:W-:-:S03]  /*0ab0*/  ULDC.64 UR6, c[0x0][0x3e0] ;  /* 0x0000f80000067ab9 */ /* 0x000fc60000000a00 */
[----:B------:R-:W-:Y:S02]  /*0ac0*/  USHF.R.S32.HI UR5, URZ, 0x1f, UR4 ;  /* 0x0000001f3f057899 */ /* 0x000fe40008011404 */
[----:B------:R-:W-:Y:S02]  /*0ad0*/  UIMAD UR6, UR7, UR6, URZ ;  /* 0x00000006070672a4 */ /* 0x000fe4000f8e023f */
[----:B------:R-:W-:-:S04]  /*0ae0*/  ULEA.HI UR5, UR5, UR4, URZ, 0x5 ;  /* 0x0000000405057291 */ /* 0x000fc8000f8f283f */
[----:B------:R-:W-:Y:S01]  /*0af0*/  USHF.R.S32.HI UR15, URZ, 0x5, UR5 ;  /* 0x000000053f0f7899 */ /* 0x000fe20008011405 */
[----:B--2---:R-:W-:-:S05]  /*0b00*/  IMAD R4, R4, UR6, RZ ;  /* 0x0000000604047c24 */ /* 0x004fca000f8e02ff */
[----:B------:R-:W-:Y:S01]  /*0b10*/  IMAD R4, R4, UR15, RZ ;  /* 0x0000000f04047c24 */ /* 0x000fe2000f8e02ff */
[----:B------:R-:W-:Y:S06]  /*0b20*/  @!P0 BRA `(.L_x_10) ;  /* 0x00000050009c8947 */ /* 0x000fec0003800000 */
[----:B------:R-:W-:-:S13]  /*0b30*/  ISETP.NE.AND P0, PT, R7, 0x1, PT ;  /* 0x000000010700780c */ /* 0x000fda0003f05270 */
[----:B------:R-:W-:Y:S05]  /*0b40*/  @P0 EXIT ;  /* 0x000000000000094d */ /* 0x000fea0003800000 */
[----:B------:R-:W-:Y:S01]  /*0b50*/  ISETP.GE.AND P0, PT, R4, 0x1, PT ;  /* 0x000000010400780c */ /* 0x000fe20003f06270 */
[----:B------:R-:W-:Y:S01]  /*0b60*/  UMOV UR4, URZ ;  /* 0x0000003f00047c82 */ /* 0x000fe20008000000 */
[----:B------:R-:W-:Y:S02]  /*0b70*/  CS2R R54, SRZ ;  /* 0x0000000000367805 */ /* 0x000fe4000001ff00 */
[----:B------:R-:W-:Y:S02]  /*0b80*/  CS2R R56, SRZ ;  /* 0x0000000000387805 */ /* 0x000fe4000001ff00 */
[----:B------:R-:W-:Y:S02]  /*0b90*/  CS2R R58, SRZ ;  /* 0x00000000003a7805 */ /* 0x000fe4000001ff00 */
[----:B------:R-:W-:Y:S02]  /*0ba0*/  CS2R R60, SRZ ;  /* 0x00000000003c7805 */ /* 0x000fe4000001ff00 */
[----:B------:R-:W-:-:S02]  /*0bb0*/  CS2R R62, SRZ ;  /* 0x00000000003e7805 */ /* 0x000fc4000001ff00 */
[----:B------:R-:W-:Y:S02]  /*0bc0*/  CS2R R64, SRZ ;  /* 0x0000000000407805 */ /* 0x000fe4000001ff00 */
        /* <DEDUP_REMOVED lines=25> */
[----:B------:R-:W-:Y:S01]  /*0d60*/  CS2R R52, SRZ ;  /* 0x0000000000347805 */ /* 0x000fe2000001ff00 */
[----:B------:R-:W-:Y:S06]  /*0d70*/  @!P0 BRA `(.L_x_11) ;  /* 0x0000000000748947 */ /* 0x000fec0003800000 */
[----:B------:R-:W-:-:S04]  /*0d80*/  LOP3.LUT R5, R3, 0x1, RZ, 0xfc, !PT ;  /* 0x0000000103057812 */ /* 0x000fc800078efcff */
[----:B------:R-:W-:-:S13]  /*0d90*/  ISETP.NE.AND P1, PT, R5, 0x3, PT ;  /* 0x000000030500780c */ /* 0x000fda0003f25270 */
[----:B------:R-:W-:Y:S05]  /*0da0*/  @!P1 BRA `(.L_x_12) ;  /* 0x0000000000049947 */ /* 0x000fea0003800000 */
[----:B------:R-:W-:Y:S01]  /*0db0*/  BPT.TRAP 0x1 ;  /* 0x000000040000795c */ /* 0x000fe20000300000 */
.L_x_12:
[----:B------:R-:W2:Y:S01]  /*0dc0*/  S2UR UR5, SR_CgaCtaId ;  /* 0x00000000000579c3 */ /* 0x000ea20000008800 */
[----:B------:R-:W-:Y:S01]  /*0dd0*/  SHF.L.U32 R5, RZ, 0x1f, RZ ;  /* 0x0000001fff057819 */ /* 0x000fe200000006ff */
[----:B------:R-:W-:Y:S02]  /*0de0*/  UMOV UR4, 0x400 ;  /* 0x0000040000047882 */ /* 0x000fe40000000000 */
[----:B--2---:R-:W-:-:S12]  /*0df0*/  ULEA UR4, UR5, UR4, 0x18 ;  /* 0x0000000405047291 */ /* 0x004fd8000f8ec03f */
.L_x_13:
[----:B--2---:R-:W-:-:S04]  /*0e00*/  IMAD.U32 R6, RZ, RZ, UR4 ;  /* 0x00000004ff067e24 */ /* 0x004fc8000f8e00ff */
[----:B------:R2:W4:Y:S03]  /*0e10*/  SYNCS.PHASECHK.TRANS64.TRYWAIT P1, [R6+URZ+0x37800], R5 ;  /* 0x03780005060075a7 */ /* 0x000526000802017f */
[----:B----4-:R-:W-:Y:S05]  /*0e20*/  @!P1 NANOSLEEP.SYNCS 0x989680 ;  /* 0x009896800000995d */ /* 0x010fea0003900000 */
[----:B------:R-:W4:Y:S02]  /*0e30*/  @!P1 SYNCS.PHASECHK.TRANS64 P1, [R6+URZ+0x37800], R5 ;  /* 0x03780005060095a7 */ /* 0x000f24000802007f */
[----:B----4-:R-:W-:Y:S05]  /*0e40*/  @!P1 BRA `(.L_x_13) ;  /* 0xfffffffc00ec9947 */ /* 0x010fea000383ffff */
[----:B------:R-:W-:Y:S01]  /*0e50*/  UIADD3 UR5, UR4, 0x25000, URZ ;  /* 0x0002500004057890 */ /* 0x000fe2000fffe03f */
[----:B------:R-:W-:Y:S01]  /*0e60*/  WARPGROUP.ARRIVE ;  /* 0x00000000000079c5 */ /* 0x000fe20000000000 */
[----:B------:R-:W-:Y:S02]  /*0e70*/  USHF.R.U32.HI UR4, URZ, 0x4, UR4 ;  /* 0x000000043f047899 */ /* 0x000fe40008011604 */
[----:B------:R-:W-:Y:S02]  /*0e80*/  USHF.R.U32.HI UR5, URZ, 0x4, UR5 ;  /* 0x000000043f057899 */ /* 0x000fe40008011605 */
[----:B------:R-:W-:Y:S02]  /*0e90*/  ULOP3.LUT UR4, UR4, 0x3fff, URZ, 0xc0, !UPT ;  /* 0x00003fff04047892 */ /* 0x000fe4000f8ec03f */
[----:B------:R-:W-:Y:S02]  /*0ea0*/  ULOP3.LUT UR5, UR5, 0x3fff, URZ, 0xc0, !UPT ;  /* 0x00003fff05057892 */ /* 0x000fe4000f8ec03f */
[----:B------:R-:W-:-:S02]  /*0eb0*/  ULOP3.LUT UR4, UR4, 0x10000, URZ, 0xfc, !UPT ;  /* 0x0001000004047892 */ /* 0x000fc4000f8efc3f */
[----:B------:R-:W-:Y:S02]  /*0ec0*/  ULOP3.LUT UR6, UR5, 0x10000, URZ, 0xfc, !UPT ;  /* 0x0001000005067892 */ /* 0x000fe4000f8efc3f */
[----:B------:R-:W-:Y:S01]  /*0ed0*/  UIADD3 UR8, UR4, 0x80, URZ ;  /* 0x0000008004087890 */ /* 0x000fe2000fffe03f */
[----:B------:R-:W-:Y:S01]  /*0ee0*/  UMOV UR5, 0xc0000010 ;  /* 0xc000001000057882 */ /* 0x000fe20000000000 */
[----:B------:R-:W-:-:S05]  /*0ef0*/  UMOV UR7, 0xc0000010 ;  /* 0xc000001000077882 */ /* 0x000fca0000000000 */
[----:B------:R-:W-:Y:S01]  /*0f00*/  QGMMA.64x64x32.F32.E4M3.E4M3 R56, gdesc[UR4], RZ, !UPT ;  /* 0x00e00000043879f3 */ /* 0x000fe2000c7008ff */
[----:B------:R-:W-:Y:S01]  /*0f10*/  UMOV UR4, UR8 ;  /* 0x0000000800047c82 */ /* 0x000fe20008000000 */
[----:B------:R-:W-:Y:S02]  /*0f20*/  UMOV UR5, 0xc0000010 ;  /* 0xc000001000057882 */ /* 0x000fe40000000000 */
[----:B------:R-:W-:Y:S01]  /*0f30*/  QGMMA.64x64x32.F32.E4M3.E4M3 R24, gdesc[UR4], RZ, !UPT, gsb0 ;  /* 0x00e00000041879f3 */ /* 0x000fe2000c0008ff */
[----:B------:R-:W-:-:S05]  /*0f40*/  UMOV UR4, 0x1 ;  /* 0x0000000100047882 */ /* 0x000fca0000000000 */
.L_x_11:
[----:B--2---:R-:W-:-:S05]  /*0f50*/  VIMNMX R5, R4, 0x1, PT ;  /* 0x0000000104057848 */ /* 0x004fca0003fe0100 */
[----:B------:R-:W-:-:S05]  /*0f60*/  IMAD.IADD R7, R4, 0x1, -R5 ;  /* 0x0000000104077824 */ /* 0x000fca00078e0a05 */
[----:B------:R-:W-:-:S13]  /*0f70*/  ISETP.GE.AND P1, PT, R7, 0x1, PT ;  /* 0x000000010700780c */ /* 0x000fda0003f26270 */
[----:B------:R-:W-:Y:S05]  /*0f80*/  @!P1 BRA `(.L_x_14) ;  /* 0x0000000000ec9947 */ /* 0x000fea0003800000 */
[----:B------:R-:W2:Y:S01]  /*0f90*/  S2UR UR6, SR_CgaCtaId ;  /* 0x00000000000679c3 */ /* 0x000ea20000008800 */
[----:B------:R-:W-:Y:S01]  /*0fa0*/  UMOV UR5, 0x400 ;  /* 0x0000040000057882 */ /* 0x000fe20000000000 */
[----:B------:R-:W-:Y:S01]  /*0fb0*/  LOP3.LUT R5, RZ, R4, RZ, 0x33, !PT ;  /* 0x00000004ff057212 */ /* 0x000fe200078e33ff */
[----:B0-----:R-:W-:Y:S01]  /*0fc0*/  IMAD.MOV.U32 R9, RZ, RZ, RZ ;  /* 0x000000ffff097224 */ /* 0x001fe200078e00ff */
[----:B------:R-:W-:Y:S01]  /*0fd0*/  LOP3.LUT R10, R3, 0x1, RZ, 0xfc, !PT ;  /* 0x00000001030a7812 */ /* 0x000fe200078efcff */
[----:B------:R-:W-:Y:S01]  /*0fe0*/  UISETP.NE.U32.AND UP0, UPT, UR4, URZ, UPT ;  /* 0x0000003f0400728c */ /* 0x000fe2000bf05070 */
[----:B------:R-:W-:-:S04]  /*0ff0*/  VIMNMX R5, R5, -0x2, !PT ;  /* 0xfffffffe05057848 */ /* 0x000fc80007fe0100 */
[----:B------:R-:W-:Y:S01]  /*1000*/  IADD3 R4, R5, 0x2, R4 ;  /* 0x0000000205047810 */ /* 0x000fe20007ffe004 */
[----:B--2---:R-:W-:-:S04]  /*1010*/  ULEA UR7, UR6, UR5, 0x18 ;  /* 0x0000000506077291 */ /* 0x004fc8000f8ec03f */
[----:B------:R-:W-:Y:S02]  /*1020*/  UIADD3 UR5, UR7, 0x25000, URZ ;  /* 0x0002500007057890 */ /* 0x000fe4000fffe03f */
[----:B------:R-:W-:Y:S02]  /*1030*/  USHF.R.U32.HI UR6, URZ, 0x4, UR7 ;  /* 0x000000043f067899 */ /* 0x000fe40008011607 */
[----:B------:R-:W-:Y:S02]  /*1040*/  USHF.R.U32.HI UR5, URZ, 0x4, UR5 ;  /* 0x000000043f057899 */ /* 0x000fe40008011605 */
[----:B------:R-:W-:Y:S02]  /*1050*/  ULOP3.LUT UR6, UR6, 0x3fff, URZ, 0xc0, !UPT ;  /* 0x00003fff06067892 */ /* 0x000fe4000f8ec03f */
[----:B------:R-:W-:Y:S02]  /*1060*/  ULOP3.LUT UR5, UR5, 0x3fff, URZ, 0xc0, !UPT ;  /* 0x00003fff05057892 */ /* 0x000fe4000f8ec03f */
[----:B------:R-:W-:-:S02]  /*1070*/  ULOP3.LUT UR15, UR6, 0x10000, URZ, 0xfc, !UPT ;  /* 0x00010000060f7892 */ /* 0x000fc4000f8efc3f */
[----:B------:R-:W-:-:S03]  /*1080*/  ULOP3.LUT UR14, UR5, 0x10000, URZ, 0xfc, !UPT ;  /* 0x00010000050e7892 */ /* 0x000fc6000f8efc3f */
[----:B------:R-:W-:-:S09]  /*1090*/  UMOV UR5, URZ ;  /* 0x0000003f00057c82 */ /* 0x000fd20008000000 */
.L_x_19:
[----:B------:R-:W-:-:S13]  /*10a0*/  ISETP.NE.AND P2, PT, R10, 0x3, PT ;  /* 0x000000030a00780c */ /* 0x000fda0003f45270 */
[----:B0-----:R-:W-:Y:S05]  /*10b0*/  @!P2 BRA `(.L_x_15) ;  /* 0x000000000004a947 */ /* 0x001fea0003800000 */
[----:B------:R-:W-:Y:S01]  /*10c0*/  BPT.TRAP 0x1 ;  /* 0x000000040000795c */ /* 0x000fe20000300000 */
.L_x_15:
[----:B------:R-:W-:Y:S01]  /*10d0*/  SHF.L.U32 R5, R9, 0x1f, RZ ;  /* 0x0000001f09057819 */ /* 0x000fe200000006ff */
[----:B------:R-:W-:-:S12]  /*10e0*/  ULEA UR6, UR4, UR7, 0x3 ;  /* 0x0000000704067291 */ /* 0x000fd8000f8e183f */
.L_x_16:
[----:B0-----:R-:W-:-:S04]  /*10f0*/  IMAD.U32 R6, RZ, RZ, UR6 ;  /* 0x00000006ff067e24 */ /* 0x001fc8000f8e00ff */
[----:B------:R0:W2:Y:S03]  /*1100*/  SYNCS.PHASECHK.TRANS64.TRYWAIT P1, [R6+URZ+0x37800], R5 ;  /* 0x03780005060075a7 */ /* 0x0000a6000802017f */
[----:B--2---:R-:W-:Y:S05]  /*1110*/  @!P1 NANOSLEEP.SYNCS 0x989680 ;  /* 0x009896800000995d */ /* 0x004fea0003900000 */
[----:B------:R-:W2:Y:S02]  /*1120*/  @!P1 SYNCS.PHASECHK.TRANS64 P1, [R6+URZ+0x37800], R5 ;  /* 0x03780005060095a7 */ /* 0x000ea4000802007f */
[----:B--2---:R-:W-:Y:S05]  /*1130*/  @!P1 BRA `(.L_x_16) ;  /* 0xfffffffc00ec9947 */ /* 0x004fea000383ffff */
[----:B------:R-:W-:Y:S01]  /*1140*/  ULEA UR8, UR4, UR15, 0x8 ;  /* 0x0000000f04087291 */ /* 0x000fe2000f8e403f */
[----:B------:R-:W-:Y:S01]  /*1150*/  WARPGROUP.ARRIVE ;  /* 0x00000000000079c5 */ /* 0x000fe20000000000 */
[----:B------:R-:W-:Y:S02]  /*1160*/  ULEA UR10, UR4, UR14, 0x7 ;  /* 0x0000000e040a7291 */ /* 0x000fe4000f8e383f */
[----:B------:R-:W-:Y:S01]  /*1170*/  UIADD3 UR6, UR8, 0x80, URZ ;  /* 0x0000008008067890 */ /* 0x000fe2000fffe03f */
[----:B------:R-:W-:Y:S01]  /*1180*/  UMOV UR11, 0xc0000010 ;  /* 0xc0000010000b7882 */ /* 0x000fe20000000000 */
[----:B------:R-:W-:-:S05]  /*1190*/  UMOV UR9, 0xc0000010 ;  /* 0xc000001000097882 */ /* 0x000fca0000000000 */
[----:B------:R-:W-:Y:S01]  /*11a0*/  QGMMA.64x64x32.F32.E4M3.E4M3 R56, gdesc[UR8], R56, UP0 ;  /* 0x00e00000083879f3 */ /* 0x000fe2000bf00838 */
[----:B------:R-:W-:Y:S01]  /*11b0*/  UMOV UR8, UR6 ;  /* 0x0000000600087c82 */ /* 0x000fe20008000000 */
[----:B------:R-:W-:Y:S02]  /*11c0*/  UMOV UR9, 0xc0000010 ;  /* 0xc000001000097882 */ /* 0x000fe40000000000 */
[----:B------:R-:W-:Y:S03]  /*11d0*/  QGMMA.64x64x32.F32.E4M3.E4M3 R24, gdesc[UR8], R24, UP0, gsb0 ;  /* 0x00e00000081879f3 */ /* 0x000fe6000b800818 */
[----:B------:R-:W-:Y:S02]  /*11e0*/  WARPGROUP.DEPBAR.LE gsb0, 0x1 ;  /* 0x00008000000079c5 */ /* 0x000fe40000010100 */
[----:B------:R-:W-:Y:S05]  /*11f0*/  @!P2 BRA `(.L_x_17) ;  /* 0x000000000004a947 */ /* 0x000fea0003800000 */
[----:B------:R-:W-:Y:S01]  /*1200*/  BPT.TRAP 0x1 ;  /* 0x000000040000795c */ /* 0x000fe20000300000 */
.L_x_17:
[----:B------:R-:W-:Y:S01]  /*1210*/  ULEA UR6, UR5, UR7, 0x3 ;  /* 0x0000000705067291 */ /* 0x000fe2000f8e183f */
[----:B------:R-:W-:-:S03]  /*1220*/  ISETP.GT.U32.AND P1, PT, R3, 0x1, PT ;  /* 0x000000010300780c */ /* 0x000fc60003f24070 */
[----:B------:R-:W-:-:S04]  /*1230*/  UIADD3 UR6, UR6, 0x37928, URZ ;  /* 0x0003792806067890 */ /* 0x000fc8000fffe03f */
[----:B------:R-:W-:-:S09]  /*1240*/  UPRMT UR6, URZ, 0x654, UR6 ;  /* 0x000006543f067896 */ /* 0x000fd20008000006 */
[----:B------:R-:W-:Y:S01]  /*1250*/  SYNCS.ARRIVE.TRANS64.RED.A1T0 RZ, [UR6], RZ ;  /* 0x000000ffffff79a7 */ /* 0x000fe20008100406 */
[----:B------:R-:W-:Y:S05]  /*1260*/  @P1 BRA `(.L_x_18) ;  /* 0x0000000000041947 */ /* 0x000fea0003800000 */
[----:B------:R-:W-:Y:S01]  /*1270*/  BPT.TRAP 0x1 ;  /* 0x000000040000795c */ /* 0x000fe20000300000 */
.L_x_18:
[----:B------:R-:W-:Y:S01]  /*1280*/  VIADD R4, R4, 0xffffffff ;  /* 0xffffffff04047836 */ /* 0x000fe20000000000 */
[----:B------:R-:W-:Y:S02]  /*1290*/  UIADD3 UR4, UR4, 0x1, URZ ;  /* 0x0000000104047890 */ /* 0x000fe4000fffe03f */
[----:B------:R-:W-:Y:S02]  /*12a0*/  UIADD3 UR5, UR5, 0x1, URZ ;  /* 0x0000000105057890 */ /* 0x000fe4000fffe03f */
[----:B------:R-:W-:Y:S01]  /*12b0*/  ISETP.GT.AND P1, PT, R4, 0x1, PT ;  /* 0x000000010400780c */ /* 0x000fe20003f24270 */
[----:B------:R-:W-:Y:S02]  /*12c0*/  UISETP.NE.AND UP0, UPT, UR4, 0x25, UPT ;  /* 0x000000250400788c */ /* 0x000fe4000bf05270 */
[----:B------:R-:W-:Y:S02]  /*12d0*/  UISETP.NE.AND UP1, UPT, UR5, 0x25, UPT ;  /* 0x000000250500788c */ /* 0x000fe4000bf25270 */
[----:B------:R-:W-:-:S02]  /*12e0*/  USEL UR6, URZ, 0x1, UP0 ;  /* 0x000000013f067887 */ /* 0x000fc40008000000 */
[----:B------:R-:W-:Y:S02]  /*12f0*/  USEL UR4, UR4, URZ, UP0 ;  /* 0x0000003f04047287 */ /* 0x000fe40008000000 */
[----:B------:R-:W-:Y:S02]  /*1300*/  USEL UR5, UR5, URZ, UP1 ;  /* 0x0000003f05057287 */ /* 0x000fe40008800000 */
[----:B------:R-:W-:Y:S01]  /*1310*/  UPLOP3.LUT UP0, UPT, UPT, UPT, UPT, 0x80, 0x0 ;  /* 0x000000000000789c */ /* 0x000fe20003f0f070 */
[----:B------:R-:W-:Y:S01]  /*1320*/  LOP3.LUT R9, R9, UR6, RZ, 0x3c, !PT ;  /* 0x0000000609097c12 */ /* 0x000fe2000f8e3cff */
[----:B------:R-:W-:Y:S09]  /*1330*/  @P1 BRA `(.L_x_19) ;  /* 0xfffffffc00581947 */ /* 0x000ff2000383ffff */
.L_x_14:
[----:B------:R-:W-:Y:S02]  /*1340*/  WARPGROUP.DEPBAR.LE gsb0, 0x0 ;  /* 0x00008000000079c5 */ /* 0x000fe40000010000 */
[----:B------:R-:W-:Y:S05]  /*1350*/  @!P0 BRA `(.L_x_20) ;  /* 0x00000000004c8947 */ /* 0x000fea0003800000 */
[----:B------:R-:W-:-:S04]  /*1360*/  LOP3.LUT R4, R3, 0x1, RZ, 0xfc, !PT ;  /* 0x0000000103047812 */ /* 0x000fc800078efcff */
[----:B------:R-:W-:-:S13]  /*1370*/  ISETP.NE.AND P0, PT, R4, 0x3, PT ;  /* 0x000000030400780c */ /* 0x000fda0003f05270 */
[----:B------:R-:W-:Y:S05]  /*1380*/  @!P0 BRA `(.L_x_21) ;  /* 0x0000000000048947 */ /* 0x000fea0003800000 */
[----:B------:R-:W-:Y:S01]  /*1390*/  BPT.TRAP 0x1 ;  /* 0x000000040000795c */ /* 0x000fe20000300000 */
.L_x_21:
[----:B0-----:R-:W0:Y:S01]  /*13a0*/  S2R R6, SR_CgaCtaId ;  /* 0x0000000000067919 */ /* 0x001e220000008800 */
[----:B------:R-:W-:Y:S01]  /*13b0*/  IMAD.WIDE.U32 R4, R7, -0x45306eb3, RZ ;  /* 0xbacf914d07047825 */ /* 0x000fe200078e00ff */
[----:B------:R-:W-:-:S03]  /*13c0*/  ISETP.GT.U32.AND P0, PT, R3, 0x1, PT ;  /* 0x000000010300780c */ /* 0x000fc60003f04070 */
[----:B------:R-:W-:-:S05]  /*13d0*/  IMAD.IADD R4, R7, 0x1, -R5 ;  /* 0x0000000107047824 */ /* 0x000fca00078e0a05 */
[----:B------:R-:W-:Y:S02]  /*13e0*/  LEA.HI R4, R4, R5, RZ, 0x1f ;  /* 0x0000000504047211 */ /* 0x000fe400078ff8ff */
[----:B------:R-:W-:Y:S02]  /*13f0*/  MOV R5, 0x400 ;  /* 0x0000040000057802 */ /* 0x000fe40000000f00 */
[----:B------:R-:W-:-:S05]  /*1400*/  SHF.R.U32.HI R4, RZ, 0x5, R4 ;  /* 0x00000005ff047819 */ /* 0x000fca0000011604 */
[----:B------:R-:W-:Y:S01]  /*1410*/  IMAD R4, R4, -0x25, R7 ;  /* 0xffffffdb04047824 */ /* 0x000fe200078e0207 */
[----:B0-----:R-:W-:-:S05]  /*1420*/  LEA R5, R6, R5, 0x18 ;  /* 0x0000000506057211 */ /* 0x001fca00078ec0ff */
[----:B------:R-:W-:-:S04]  /*1430*/  IMAD R4, R4, 0x8, R5 ;  /* 0x0000000804047824 */ /* 0x000fc800078e0205 */
[----:B------:R-:W-:-:S05]  /*1440*/  VIADD R4, R4, 0x37928 ;  /* 0x0003792804047836 */ /* 0x000fca0000000000 */
[----:B------:R-:W-:-:S04]  /*1450*/  PRMT R4, RZ, 0x654, R4 ;  /* 0x00000654ff047816 */ /* 0x000fc80000000004 */
[----:B------:R2:W-:Y:S01]  /*1460*/  SYNCS.ARRIVE.TRANS64.RED.A1T0 RZ, [R4+URZ], RZ ;  /* 0x000000ff04ff79a7 */ /* 0x0005e2000810043f */
[----:B------:R-:W-:Y:S05]  /*1470*/  @P0 BRA `(.L_x_20) ;  /* 0x0000000000040947 */ /* 0x000fea0003800000 */
[----:B------:R-:W-:Y:S01]  /*1480*/  BPT.TRAP 0x1 ;  /* 0x000000040000795c */ /* 0x000fe20000300000 */
.L_x_20:
[----:B0-----:R-:W0:Y:S01]  /*1490*/  S2R R9, SR_CTAID.Y ;  /* 0x0000000000097919 */ /* 0x001e220000002600 */
[----:B------:R-:W-:Y:S01]  /*14a0*/  ULDC.64 UR4, c[0x0][0x280] ;  /* 0x0000a00000047ab9 */ /* 0x000fe20000000a00 */
[----:B------:R-:W-:Y:S01]  /*14b0*/  SHF.R.S32.HI R3, RZ, 0x1f, R2 ;  /* 0x0000001fff037819 */ /* 0x000fe20000011402 */
[----:B------:R-:W4:Y:S03]  /*14c0*/  S2R R7, SR_CTAID.X ;  /* 0x0000000000077919 */ /* 0x000f260000002500 */
[----:B--2---:R-:W-:-:S04]  /*14d0*/  LEA.HI R4, R3, R2, RZ, 0x2 ;  /* 0x0000000203047211 */ /* 0x004fc800078f10ff */
[--C-:B------:R-:W-:Y:S02]  /*14e0*/  SHF.R.S32.HI R14, RZ, 0x2, R4.reuse ;  /* 0x00000002ff0e7819 */ /* 0x100fe40000011404 */
[----:B------:R-:W-:-:S04]  /*14f0*/  SHF.R.S32.HI R5, RZ, 0x1f, R4 ;  /* 0x0000001fff057819 */ /* 0x000fc80000011404 */
[----:B------:R-:W-:-:S04]  /*1500*/  LEA.HI R5, R5, R14, RZ, 0x3 ;  /* 0x0000000e05057211 */ /* 0x000fc800078f18ff */
[----:B------:R-:W-:Y:S01]  /*1510*/  LOP3.LUT R15, R5, 0xfffffff8, RZ, 0xc0, !PT ;  /* 0xfffffff8050f7812 */ /* 0x000fe200078ec0ff */
[----:B0-----:R-:W-:Y:S02]  /*1520*/  IMAD.SHL.U32 R9, R9, 0x40, RZ ;  /* 0x0000004009097824 */ /* 0x001fe400078e00ff */
[----:B----4-:R-:W-:-:S03]  /*1530*/  IMAD.SHL.U32 R12, R7, 0x80, RZ ;  /* 0x00000080070c7824 */ /* 0x010fc600078e00ff */
[----:B------:R-:W-:-:S04]  /*1540*/  ISETP.GE.AND P0, PT, R9, UR5, PT ;  /* 0x0000000509007c0c */ /* 0x000fc8000bf06270 */
[----:B------:R-:W-:-:S13]  /*1550*/  ISETP.GE.OR P0, PT, R12, UR4, P0 ;  /* 0x000000040c007c0c */ /* 0x000fda0008706670 */
[----:B------:R-:W-:Y:S05]  /*1560*/  @P0 EXIT ;  /* 0x000000000000094d */ /* 0x000fea0003800000 */
[----:B------:R-:W0:Y:S01]  /*1570*/  LDC.64 R10, c[0x0][0x658] ;  /* 0x00019600ff0a7b82 */ /* 0x000e220000000a00 */
[----:B------:R-:W-:Y:S01]  /*1580*/  IMAD.IADD R14, R14, 0x1, -R15 ;  /* 0x000000010e0e7824 */ /* 0x000fe200078e0a0f */
[----:B------:R-:W-:Y:S02]  /*1590*/  LOP3.LUT R5, R4, 0x7ffffffc, RZ, 0xc0, !PT ;  /* 0x7ffffffc04057812 */ /* 0x000fe400078ec0ff */
[----:B------:R-:W-:Y:S02]  /*15a0*/  LEA.HI R4, R3, R2, RZ, 0x5 ;  /* 0x0000000203047211 */ /* 0x000fe400078f28ff */
[----:B------:R-:W-:Y:S01]  /*15b0*/  SHF.R.S32.HI R15, RZ, 0x1f, R14 ;  /* 0x0000001fff0f7819 */ /* 0x000fe2000001140e */
[----:B------:R-:W-:-:S04]  /*15c0*/  IMAD.IADD R5, R2, 0x1, -R5 ;  /* 0x0000000102057824 */ /* 0x000fc800078e0a05 */
[----:B------:R-:W-:Y:S02]  /*15d0*/  IMAD.SHL.U32 R6, R5, 0x2, RZ ;  /* 0x0000000205067824 */ /* 0x000fe400078e00ff */
[----:B------:R-:W-:Y:S01]  /*15e0*/  IMAD.WIDE R2, R7, 0x80, R14 ;  /* 0x0000008007027825 */ /* 0x000fe200078e020e */
[----:B------:R-:W-:Y:S02]  /*15f0*/  SHF.R.S32.HI R7, RZ, 0x5, R4 ;  /* 0x00000005ff077819 */ /* 0x000fe40000011404 */
[----:B------:R-:W-:Y:S02]  /*1600*/  SHF.R.S32.HI R16, RZ, 0x1f, R6 ;  /* 0x0000001fff107819 */ /* 0x000fe40000011406 */
[----:B------:R-:W-:Y:S01]  /*1610*/  IADD3 R4, P0, R9, R6, RZ ;  /* 0x0000000609047210 */ /* 0x000fe20007f1e0ff */
[----:B------:R-:W-:-:S03]  /*1620*/  IMAD.WIDE R2, R7, 0x10, R2 ;  /* 0x0000001007027825 */ /* 0x000fc600078e0202 */
[----:B------:R-:W-:Y:S01]  /*1630*/  LEA.HI.X.SX32 R5, R9, R16, 0x1, P0 ;  /* 0x0000001009057211 */ /* 0x000fe200000f0eff */
[----:B------:R-:W-:Y:S01]  /*1640*/  IMAD R13, R7, -0x10, -R12 ;  /* 0xfffffff0070d7824 */ /* 0x000fe200078e0a0c */
[----:B------:R-:W-:Y:S01]  /*1650*/  IADD3 R9, -R6, UR5, -R9 ;  /* 0x0000000506097c10 */ /* 0x000fe2000fffe909 */
[-C--:B0-----:R-:W-:Y:S01]  /*1660*/  IMAD R12, R3, R10.reuse, RZ ;  /* 0x0000000a030c7224 */ /* 0x081fe200078e02ff */
[----:B------:R-:W-:Y:S01]  /*1670*/  SHF.L.U64.HI R18, R10, 0x6, R11 ;  /* 0x000000060a127819 */ /* 0x000fe2000001020b */
[C---:B------:R-:W-:Y:S01]  /*1680*/  IMAD.WIDE.U32 R6, R2.reuse, R10, R4 ;  /* 0x0000000a02067225 */ /* 0x040fe200078e0004 */
[----:B------:R-:W-:Y:S01]  /*1690*/  IADD3 R14, R13, UR4, -R14 ;  /* 0x000000040d0e7c10 */ /* 0x000fe2000fffe80e */
[----:B------:R-:W-:Y:S02]  /*16a0*/  ULDC.64 UR4, c[0x0][0x650] ;  /* 0x0001940000047ab9 */ /* 0x000fe40000000a00 */
[----:B------:R-:W-:Y:S01]  /*16b0*/  IMAD R15, R2, R11, R12 ;  /* 0x0000000b020f7224 */ /* 0x000fe200078e020c */
[C---:B------:R-:W-:Y:S01]  /*16c0*/  LEA R16, P3, R10.reuse, R6, 0x3 ;  /* 0x000000060a107211 */ /* 0x040fe200078618ff */
[----:B------:R-:W-:Y:S01]  /*16d0*/  IMAD.SHL.U32 R13, R10, 0x40, RZ ;  /* 0x000000400a0d7824 */ /* 0x000fe200078e00ff */
[----:B------:R-:W-:Y:S01]  /*16e0*/  IADD3 R12, P0, R6, UR4, RZ ;  /* 0x00000004060c7c10 */ /* 0x000fe2000ff1e0ff */
[----:B------:R-:W-:-:S03]  /*16f0*/  IMAD.IADD R7, R7, 0x1, R15 ;  /* 0x0000000107077824 */ /* 0x000fc600078e020f */
[----:B------:R-:W-:Y:S02]  /*1700*/  IADD3 R6, P1, P2, R6, UR4, R13 ;  /* 0x0000000406067c10 */ /* 0x000fe4000fa3e00d */
[----:B------:R-:W-:Y:S02]  /*1710*/  LEA.HI.X R11, R10, R7, R11, 0x3, P3 ;  /* 0x000000070a0b7211 */ /* 0x000fe400018f1c0b */
[----:B---3-5:R-:W-:Y:S02]  /*1720*/  FSETP.NEU.AND P3, PT, R0, RZ, PT ;  /* 0x000000ff0000720b */ /* 0x028fe40003f6d000 */
[C---:B------:R-:W-:Y:S02]  /*1730*/  IADD3 R10, P5, P6, R16.reuse, UR4, R13 ;  /* 0x00000004100a7c10 */ /* 0x040fe4000febe00d */
[----:B------:R-:W-:Y:S02]  /*1740*/  IADD3 R16, P4, R16, UR4, RZ ;  /* 0x0000000410107c10 */ /* 0x000fe4000ff9e0ff */
[----:B------:R-:W-:-:S02]  /*1750*/  IADD3.X R13, R7, UR5, RZ, P0, !PT ;  /* 0x00000005070d7c10 */ /* 0x000fc400087fe4ff */
[----:B------:R-:W-:Y:S02]  /*1760*/  IADD3.X R17, R11, UR5, RZ, P4, !PT ;  /* 0x000000050b117c10 */ /* 0x000fe4000a7fe4ff */
[--C-:B------:R-:W-:Y:S02]  /*1770*/  IADD3.X R7, R7, UR5, R18.reuse, P1, P2 ;  /* 0x0000000507077c10 */ /* 0x100fe40008fe4412 */
[----:B------:R-:W-:Y:S01]  /*1780*/  IADD3.X R11, R11, UR5, R18, P5, P6 ;  /* 0x000000050b0b7c10 */ /* 0x000fe2000afec412 */
[----:B------:R-:W-:Y:S06]  /*1790*/  @!P3 BRA `(.L_x_22) ;  /* 0x000000340068b947 */ /* 0x000fec0003800000 */
[----:B------:R-:W-:Y:S01]  /*17a0*/  ISETP.GE.AND P1, PT, R14, 0x1, PT ;  /* 0x000000010e00780c */ /* 0x000fe20003f26270 */
[----:B------:R-:W-:Y:S01]  /*17b0*/  ULDC.64 UR4, c[0x0][0x630] ;  /* 0x00018c0000047ab9 */ /* 0x000fe20000000a00 */
[----:B------:R-:W-:Y:S01]  /*17c0*/  ULDC.64 UR6, c[0x0][0x628] ;  /* 0x00018a0000067ab9 */ /* 0x000fe20000000a00 */
[----:B------:R-:W-:Y:S01]  /*17d0*/  IMAD R15, R3, UR4, RZ ;  /* 0x00000004030f7c24 */ /* 0x000fe2000f8e02ff */
[----:B------:R-:W-:Y:S01]  /*17e0*/  ISETP.LT.OR P0, PT, R9, 0x1, !P1 ;  /* 0x000000010900780c */ /* 0x000fe20004f01670 */
[C---:B------:R-:W-:Y:S01]  /*17f0*/  IMAD.WIDE.U32 R18, R2.reuse, UR4, R4 ;  /* 0x0000000402127c25 */ /* 0x040fe2000f8e0004 */
[----:B------:R-:W-:Y:S03]  /*1800*/  BSSY B0, `(.L_x_23) ;  /* 0x0000007000007945 */ /* 0x000fe60003800000 */
[----:B------:R-:W-:Y:S01]  /*1810*/  IMAD R15, R2, UR5, R15 ;  /* 0x00000005020f7c24 */ /* 0x000fe2000f8e020f */
[----:B------:R-:W-:-:S04]  /*1820*/  IADD3 R18, P2, R18, UR6, RZ ;  /* 0x0000000612127c10 */ /* 0x000fc8000ff5e0ff */
[--C-:B------:R-:W-:Y:S02]  /*1830*/  IADD3.X R19, R19, UR7, R15.reuse, P2, !PT ;  /* 0x0000000713137c10 */ /* 0x100fe400097fe40f */
[----:B------:R-:W-:Y:S01]  /*1840*/  PRMT R15, RZ, 0x7610, R15 ;  /* 0x00007610ff0f7816 */ /* 0x000fe2000000000f */
[----:B------:R-:W-:Y:S06]  /*1850*/  @P0 BRA `(.L_x_24) ;  /* 0x0000000000040947 */ /* 0x000fec0003800000 */
[----:B------:R0:W5:Y:S02]  /*1860*/  LDG.E.U8 R15, desc[UR12][R18.64] ;  /* 0x0000000c120f7981 */ /* 0x000164000c1e1100 */
.L_x_24:
[----:B------:R-:W-:Y:S05]  /*1870*/  BSYNC B0 ;  /* 0x0000000000007941 */ /* 0x000fea0003800000 */
.L_x_23:
[----:B-----5:R-:W-:Y:S01]  /*1880*/  LOP3.LUT R15, R15, 0xff, RZ, 0xc0, !PT ;  /* 0x000000ff0f0f7812 */ /* 0x020fe200078ec0ff */
[----:B------:R-:W-:Y:S01]  /*1890*/  BSSY B0, `(.L_x_25) ;  /* 0x000000b000007945 */ /* 0x000fe20003800000 */
[----:B------:R-:W-:Y:S02]  /*18a0*/  ISETP.LT.OR P2, PT, R9, 0x2, !P1 ;  /* 0x000000020900780c */ /* 0x000fe40004f41670 */
[----:B------:R-:W-:-:S05]  /*18b0*/  F2FP.F16.E4M3.UNPACK_B R15, R15 ;  /* 0x0000000fff0f723e */ /* 0x000fca00020006ff */
[----:B------:R-:W-:-:S05]  /*18c0*/  HADD2.F32 R15, -RZ, R15.H0_H0 ;  /* 0x2000000fff0f7230 */ /* 0x000fca0000004100 */
[----:B------:R-:W-:-:S04]  /*18d0*/  FMUL R15, R15, R0 ;  /* 0x000000000f0f7220 */ /* 0x000fc80000400000 */
[----:B-1----:R-:W-:-:S05]  /*18e0*/  FFMA R15, R56, R8, R15 ;  /* 0x00000008380f7223 */ /* 0x002fca000000000f */
[----:B------:R-:W-:Y:S02]  /*18f0*/  F2FP.SATFINITE.E4M3.F32.PACK_AB_MERGE_C R21, RZ, R15, RZ ;  /* 0x0000000fff15723e */ /* 0x000fe400048070ff */
[----:B------:R-:W-:-:S03]  /*1900*/  PRMT R15, RZ, 0x7610, R15 ;  /* 0x00007610ff0f7816 */ /* 0x000fc6000000000f */
[----:B------:R1:W-:Y:S01]  /*1910*/  @!P0 STG.E.U8 desc[UR12][R12.64], R21 ;  /* 0x000000150c008986 */ /* 0x0003e2000c10110c */
[----:B------:R-:W-:Y:S05]  /*1920*/  @P2 BRA `(.L_x_26) ;  /* 0x0000000000042947 */ /* 0x000fea0003800000 */
[----:B------:R2:W5:Y:S02]  /*1930*/  LDG.E.U8 R15, desc[UR12][R18.64+0x1] ;  /* 0x0000010c120f7981 */ /* 0x000564000c1e1100 */
.L_x_26:
[----:B------:R-:W-:Y:S05]  /*1940*/  BSYNC B0 ;  /* 0x0000000000007941 */ /* 0x000fea0003800000 */
.L_x_25:
[----:B-----5:R-:W-:Y:S01]  /*1950*/  LOP3.LUT R15, R15, 0xff, RZ, 0xc0, !PT ;  /* 0x000000ff0f0f7812 */ /* 0x020fe200078ec0ff */
[----:B------:R-:W-:Y:S01]  /*1960*/  BSSY B0, `(.L_x_27) ;  /* 0x0000013000007945 */ /* 0x000fe20003800000 */
[----:B------:R-:W-:Y:S02]  /*1970*/  IADD3 R23, P0, R2, 0x8, RZ ;  /* 0x0000000802177810 */ /* 0x000fe40007f1e0ff */
[----:B------:R-:W-:-:S03]  /*1980*/  F2FP.F16.E4M3.UNPACK_B R15, R15 ;  /* 0x0000000fff0f723e */ /* 0x000fc600020006ff */
[----:B------:R-:W-:Y:S01]  /*1990*/  IMAD.X R56, RZ, RZ, R3, P0 ;  /* 0x000000ffff387224 */ /* 0x000fe200000e0603 */
[----:B------:R-:W-:Y:S01]  /*19a0*/  ISETP.GE.AND P0, PT, R14, 0x9, PT ;  /* 0x000000090e00780c */ /* 0x000fe20003f06270 */
[----:B------:R-:W-:Y:S02]  /*19b0*/  HADD2.F32 R15, -RZ, R15.H0_H0 ;  /* 0x2000000fff0f7230 */ /* 0x000fe40000004100 */
[----:B-1----:R-:W-:Y:S01]  /*19c0*/  IMAD.WIDE.U32 R20, R23, UR4, R4 ;  /* 0x0000000417147c25 */ /* 0x002fe2000f8e0004 */
[----:B------:R-:W-:-:S03]  /*19d0*/  ISETP.LT.OR P3, PT, R9, 0x1, !P0 ;  /* 0x000000010900780c */ /* 0x000fc60004761670 */
[----:B------:R-:W-:Y:S01]  /*19e0*/  FMUL R22, R15, R0 ;  /* 0x000000000f167220 */ /* 0x000fe20000400000 */
[----:B------:R-:W-:Y:S01]  /*19f0*/  IMAD R56, R56, UR4, RZ ;  /* 0x0000000438387c24 */ /* 0x000fe2000f8e02ff */
[----:B------:R-:W-:Y:S02]  /*1a00*/  IADD3 R20, P4, R20, UR6, RZ ;  /* 0x0000000614147c10 */ /* 0x000fe4000ff9e0ff */
[----:B------:R-:W-:Y:S01]  /*1a10*/  FFMA R22, R57, R8, R22 ;  /* 0x0000000839167223 */ /* 0x000fe20000000016 */
[----:B------:R-:W-:Y:S01]  /*1a20*/  IMAD R23, R23, UR5, R56 ;  /* 0x0000000517177c24 */ /* 0x000fe2000f8e0238 */
[----:B------:R-:W-:-:S03]  /*1a30*/  PRMT R15, RZ, 0x7610, R15 ;  /* 0x00007610ff0f7816 */ /* 0x000fc6000000000f */
[----:B------:R-:W-:Y:S02]  /*1a40*/  F2FP.SATFINITE.E4M3.F32.PACK_AB_MERGE_C R57, RZ, R22, RZ ;  /* 0x00000016ff39723e */ /* 0x000fe400048070ff */
[----:B------:R-:W-:-:S03]  /*1a50*/  IADD3.X R21, R21, UR7, R23, P4, !PT ;  /* 0x0000000715157c10 */ /* 0x000fc6000a7fe417 */
[----:B------:R1:W-:Y:S01]  /*1a60*/  @!P2 STG.E.U8 desc[UR12][R12.64+0x1], R57 ;  /* 0x000001390c00a986 */ /* 0x0003e2000c10110c */
[----:B------:R-:W-:Y:S05]  /*1a70*/  @P3 BRA `(.L_x_28) ;  /* 0x0000000000043947 */ /* 0x000fea0003800000 */
[----:B------:R3:W5:Y:S02]  /*1a80*/  LDG.E.U8 R15, desc[UR12][R20.64] ;  /* 0x0000000c140f7981 */ /* 0x000764000c1e1100 */
.L_x_28:
[----:B------:R-:W-:Y:S05]  /*1a90*/  BSYNC B0 ;  /* 0x0000000000007941 */ /* 0x000fea0003800000 */
.L_x_27:
[----:B-----5:R-:W-:Y:S01]  /*1aa0*/  LOP3.LUT R15, R15, 0xff, RZ, 0xc0, !PT ;  /* 0x000000ff0f0f7812 */ /* 0x020fe200078ec0ff */
[----:B------:R-:W-:Y:S01]  /*1ab0*/  BSSY B0, `(.L_x_29) ;  /* 0x000000b000007945 */ /* 0x000fe20003800000 */
[----:B------:R-:W-:Y:S02]  /*1ac0*/  ISETP.LT.OR P2, PT, R9, 0x2, !P0 ;  /* 0x000000020900780c */ /* 0x000fe40004741670 */
[----:B------:R-:W-:-:S05]  /*1ad0*/  F2FP.F16.E4M3.UNPACK_B R15, R15 ;  /* 0x0000000fff0f723e */ /* 0x000fca00020006ff */
[----:B------:R-:W-:-:S05]  /*1ae0*/  HADD2.F32 R15, -RZ, R15.H0_H0 ;  /* 0x2000000fff0f7230 */ /* 0x000fca0000004100 */
[----:B------:R-:W-:-:S04]  /*1af0*/  FMUL R15, R15, R0 ;  /* 0x000000000f0f7220 */ /* 0x000fc80000400000 */
[----:B------:R-:W-:-:S05]  /*1b00*/  FFMA R15, R58, R8, R15 ;  /* 0x000000083a0f7223 */ /* 0x000fca000000000f */
[----:B------:R-:W-:Y:S02]  /*1b10*/  F2FP.SATFINITE.E4M3.F32.PACK_AB_MERGE_C R23, RZ, R15, RZ ;  /* 0x0000000fff17723e */ /* 0x000fe400048070ff */
[----:B------:R-:W-:-:S03]  /*1b20*/  PRMT R15, RZ, 0x7610, R15 ;  /* 0x00007610ff0f7816 */ /* 0x000fc6000000000f */
[----:B------:R4:W-:Y:S01]  /*1b30*/  @!P3 STG.E.U8 desc[UR12][R16.64], R23 ;  /* 0x000000171000b986 */ /* 0x0009e2000c10110c */
[----:B------:R-:W-:Y:S05]  /*1b40*/  @P2 BRA `(.L_x_30) ;  /* 0x0000000000042947 */ /* 0x000fea0003800000 */
[----:B------:R0:W5:Y:S02]  /*1b50*/  LDG.E.U8 R15, desc[UR12][R20.64+0x1] ;  /* 0x0000010c140f7981 */ /* 0x000164000c1e1100 */
.L_x_30:
[----:B------:R-:W-:Y:S05]  /*1b60*/  BSYNC B0 ;  /* 0x0000000000007941 */ /* 0x000fea0003800000 */
.L_x_29:
[----:B-----5:R-:W-:Y:S01]  /*1b70*/  LOP3.LUT R15, R15, 0xff, RZ, 0xc0, !PT ;  /* 0x000000ff0f0f7812 */ /* 0x020fe200078ec0ff */
[----:B------:R-:W-:Y:S01]  /*1b80*/  BSSY B0, `(.L_x_31) ;  /* 0x000000b000007945 */ /* 0x000fe20003800000 */
[----:B------:R-:W-:Y:S02]  /*1b90*/  ISETP.LT.OR P3, PT, R9, 0x9, !P1 ;  /* 0x000000090900780c */ /* 0x000fe40004f61670 */
[----:B------:R-:W-:-:S05]  /*1ba0*/  F2FP.F16.E4M3.UNPACK_B R15, R15 ;  /* 0x0000000fff0f723e */ /* 0x000fca00020006ff */
[----:B------:R-:W-:-:S05]  /*1bb0*/  HADD2.F32 R15, -RZ, R15.H0_H0 ;  /* 0x2000000fff0f7230 */ /* 0x000fca0000004100 */
[----:B------:R-:W-:Y:S01]  /*1bc0*/  FMUL R22, R15, R0 ;  /* 0x000000000f167220 */ /* 0x000fe20000400000 */
[----:B------:R-:W-:-:S03]  /*1bd0*/  PRMT R15, RZ, 0x7610, R15 ;  /* 0x00007610ff0f7816 */ /* 0x000fc6000000000f */
[----:B------:R-:W-:-:S05]  /*1be0*/  FFMA R22, R59, R8, R22 ;  /* 0x000000083b167223 */ /* 0x000fca0000000016 */
[----:B----4-:R-:W-:-:S05]  /*1bf0*/  F2FP.SATFINITE.E4M3.F32.PACK_AB_MERGE_C R23, RZ, R22, RZ ;  /* 0x00000016ff17723e */ /* 0x010fca00048070ff */
[----:B------:R4:W-:Y:S01]  /*1c00*/  @!P2 STG.E.U8 desc[UR12][R16.64+0x1], R23 ;  /* 0x000001171000a986 */ /* 0x0009e2000c10110c */
[----:B------:R-:W-:Y:S05]  /*1c10*/  @P3 BRA `(.L_x_32) ;  /* 0x0000000000043947 */ /* 0x000fea0003800000 */
[----:B------:R0:W5:Y:S02]  /*1c20*/  LDG.E.U8 R15, desc[UR12][R18.64+0x8] ;  /* 0x0000080c120f7981 */ /* 0x000164000c1e1100 */
.L_x_32:
[----:B------:R-:W-:Y:S05]  /*1c30*/  BSYNC B0 ;  /* 0x0000000000007941 */ /* 0x000fea0003800000 */
.L_x_31:
[----:B-----5:R-:W-:Y:S01]  /*1c40*/  LOP3.LUT R15, R15, 0xff, RZ, 0xc0, !PT ;  /* 0x000000ff0f0f7812 */ /* 0x020fe200078ec0ff */
[----:B------:R-:W-:Y:S01]  /*1c50*/  BSSY B0, `(.L_x_33) ;  /* 0x000000b000007945 */ /* 0x000fe20003800000 */
[----:B------:R-:W-:Y:S02]  /*1c60*/  ISETP.LT.OR P2, PT, R9, 0xa, !P1 ;  /* 0x0000000a0900780c */ /* 0x000fe40004f41670 */
[----:B------:R-:W-:-:S05]  /*1c70*/  F2FP.F16.E4M3.UNPACK_B R15, R15 ;  /* 0x0000000fff0f723e */ /* 0x000fca00020006ff */
[----:B------:R-:W-:-:S05]  /*1c80*/  HADD2.F32 R15, -RZ, R15.H0_H0 ;  /* 0x2000000fff0f7230 */ /* 0x000fca0000004100 */
[----:B------:R-:W-:-:S04]  /*1c90*/  FMUL R15, R15, R0 ;  /* 0x000000000f0f7220 */ /* 0x000fc80000400000 */
[----:B------:R-:W-:-:S05]  /*1ca0*/  FFMA R15, R60, R8, R15 ;  /* 0x000000083c0f7223 */ /* 0x000fca000000000f */
[----:B----4-:R-:W-:Y:S02]  /*1cb0*/  F2FP.SATFINITE.E4M3.F32.PACK_AB_MERGE_C R23, RZ, R15, RZ ;  /* 0x0000000fff17723e */ /* 0x010fe400048070ff */
[----:B------:R-:W-:-:S03]  /*1cc0*/  PRMT R15, RZ, 0x7610, R15 ;  /* 0x00007610ff0f7816 */ /* 0x000fc6000000000f */
[----:B------:R4:W-:Y:S01]  /*1cd0*/  @!P3 STG.E.U8 desc[UR12][R12.64+0x8], R23 ;  /* 0x000008170c00b986 */ /* 0x0009e2000c10110c */
[----:B------:R-:W-:Y:S05]  /*1ce0*/  @P2 BRA `(.L_x_34) ;  /* 0x0000000000042947 */ /* 0x000fea0003800000 */
[----:B------:R0:W5:Y:S02]  /*1cf0*/  LDG.E.U8 R15, desc[UR12][R18.64+0x9] ;  /* 0x0000090c120f7981 */ /* 0x000164000c1e1100 */
.L_x_34:
[----:B------:R-:W-:Y:S05]  /*1d00*/  BSYNC B0 ;  /* 0x0000000000007941 */ /* 0x000fea0003800000 */
.L_x_33:
        /* <DEDUP_REMOVED lines=12> */
.L_x_36:
[----:B------:R-:W-:Y:S05]  /*1dd0*/  BSYNC B0 ;  /* 0x0000000000007941 */ /* 0x000fea0003800000 */
.L_x_35:
        /* <DEDUP_REMOVED lines=12> */
.L_x_38:
[----:B------:R-:W-:Y:S05]  /*1ea0*/  BSYNC B0 ;  /* 0x0000000000007941 */ /* 0x000fea0003800000 */
.L_x_37:
        /* <DEDUP_REMOVED lines=12> */
.L_x_40:
[----:B------:R-:W-:Y:S05]  /*1f70*/  BSYNC B0 ;  /* 0x0000000000007941 */ /* 0x000fea0003800000 */
.L_x_39:
        /* <DEDUP_REMOVED lines=12> */
.L_x_42:
[----:B------:R-:W-:Y:S05]  /*2040*/  BSYNC B0 ;  /* 0x0000000000007941 */ /* 0x000fea0003800000 */
.L_x_41:
        /* <DEDUP_REMOVED lines=12> */
.L_x_44:
[----:B------:R-:W-:Y:S05]  /*2110*/  BSYNC B0 ;  /* 0x0000000000007941 */ /* 0x000fea0003800000 */
.L_x_43:
        /* <DEDUP_REMOVED lines=12> */
.L_x_46:
[----:B------:R-:W-:Y:S05]  /*21e0*/  BSYNC B0 ;  /* 0x0000000000007941 */ /* 0x000fea0003800000 */
.L_x_45:
        /* <DEDUP_REMOVED lines=12> */
.L_x_48:
[----:B------:R-:W-:Y:S05]  /*22b0*/  BSYNC B0 ;  /* 0x0000000000007941 */ /* 0x000fea0003800000 */
.L_x_47:
        /* <DEDUP_REMOVED lines=12> */
.L_x_50:
[----:B------:R-:W-:Y:S05]  /*2380*/  BSYNC B0 ;  /* 0x0000000000007941 */ /* 0x000fea0003800000 */
.L_x_49:
        /* <DEDUP_REMOVED lines=12> */
.L_x_52:
[----:B------:R-:W-:Y:S05]  /*2450*/  BSYNC B0 ;  /* 0x0000000000007941 */ /* 0x000fea0003800000 */
.L_x_51:
        /* <DEDUP_REMOVED lines=12> */
.L_x_54:
[----:B------:R-:W-:Y:S05]  /*2520*/  BSYNC B0 ;  /* 0x0000000000007941 */ /* 0x000fea0003800000 */
.L_x_53:
        /* <DEDUP_REMOVED lines=12> */
.L_x_56:
[----:B------:R-:W-:Y:S05]  /*25f0*/  BSYNC B0 ;  /* 0x0000000000007941 */ /* 0x000fea0003800000 */
.L_x_55:
        /* <DEDUP_REMOVED lines=12> */
.L_x_58:
[----:B------:R-:W-:Y:S05]  /*26c0*/  BSYNC B0 ;  /* 0x0000000000007941 */ /* 0x000fea0003800000 */
.L_x_57:
        /* <DEDUP_REMOVED lines=12> */
.L_x_60:
[----:B------:R-:W-:Y:S05]  /*2790*/  BSYNC B0 ;  /* 0x0000000000007941 */ /* 0x000fea0003800000 */
.L_x_59:
        /* <DEDUP_REMOVED lines=12> */
.L_x_62:
[----:B------:R-:W-:Y:S05]  /*2860*/  BSYNC B0 ;  /* 0x0000000000007941 */ /* 0x000fea0003800000 */
.L_x_61:
        /* <DEDUP_REMOVED lines=12> */
.L_x_64:
[----:B------:R-:W-:Y:S05]  /*2930*/  BSYNC B0 ;  /* 0x0000000000007941 */ /* 0x000fea0003800000 */
.L_x_63:
        /* <DEDUP_REMOVED lines=12> */
.L_x_66:
[----:B------:R-:W-:Y:S05]  /*2a00*/  BSYNC B0 ;  /* 0x0000000000007941 */ /* 0x000fea0003800000 */
.L_x_65:
        /* <DEDUP_REMOVED lines=12> */
.L_x_68:
[----:B------:R-:W-:Y:S05]  /*2ad0*/  BSYNC B0 ;  /* 0x0000000000007941 */ /* 0x000fea0003800000 */
.L_x_67:
        /* <DEDUP_REMOVED lines=12> */
.L_x_70:
[----:B------:R-:W-:Y:S05]  /*2ba0*/  BSYNC B0 ;  /* 0x0000000000007941 */ /* 0x000fea0003800000 */
.L_x_69:
        /* <DEDUP_REMOVED lines=12> */
.L_x_72:
[----:B------:R-:W-:Y:S05]  /*2c70*/  BSYNC B0 ;  /* 0x0000000000007941 */ /* 0x000fea0003800000 */
.L_x_71:
        /* <DEDUP_REMOVED lines=12> */
.L_x_74:
[----:B------:R-:W-:Y:S05]  /*2d40*/  BSYNC B0 ;  /* 0x0000000000007941 */ /* 0x000fea0003800000 */
.L_x_73:
        /* <DEDUP_REMOVED lines=12> */
.L_x_76:
[----:B------:R-:W-:Y:S05]  /*2e10*/  BSYNC B0 ;  /* 0x0000000000007941 */ /* 0x000fea0003800000 */
.L_x_75:
        /* <DEDUP_REMOVED lines=12> */
.L_x_78:
[----:B------:R-:W-:Y:S05]  /*2ee0*/  BSYNC B0 ;  /* 0x0000000000007941 */ /* 0x000fea0003800000 */
.L_x_77:
        /* <DEDUP_REMOVED lines=12> */
.L_x_80:
[----:B------:R-:W-:Y:S05]  /*2fb0*/  BSYNC B0 ;  /* 0x0000000000007941 */ /* 0x000fea0003800000 */
.L_x_79:
        /* <DEDUP_REMOVED lines=12> */
.L_x_82:
[----:B------:R-:W-:Y:S05]  /*3080*/  BSYNC B0 ;  /* 0x0000000000007941 */ /* 0x000fea0003800000 */
.L_x_81:
[----:B-----5:R-:W-:Y:S01]  /*3090*/  LOP3.LUT R15, R15, 0xff, RZ, 0xc0, !PT ;  /* 0x000000ff0f0f7812 */ /* 0x020fe200078ec0ff */
[----:B------:R-:W-:Y:S01]  /*30a0*/  BSSY B0, `(.L_x_83) ;  /* 0x000000b000007945 */ /* 0x000fe20003800000 */
[----:B------:R-:W-:Y:S02]  /*30b0*/  ISETP.LT.OR P2, PT, R9, 0x39, !P0 ;  /* 0x000000390900780c */ /* 0x000fe40004741670 */
[----:B------:R-:W-:-:S05]  /*30c0*/  F2FP.F16.E4M3.UNPACK_B R15, R15 ;  /* 0x0000000fff0f723e */ /* 0x000fca00020006ff */
[----:B------:R-:W-:-:S05]  /*30d0*/  HADD2.F32 R15, -RZ, R15.H0_H0 ;  /* 0x2000000fff0f7230 */ /* 0x000fca0000004100 */
[----:B0-2---:R-:W-:Y:S01]  /*30e0*/  FMUL R18, R15, R0 ;  /* 0x000000000f127220 */ /* 0x005fe20000400000 */
[----:B------:R-:W-:-:S03]  /*30f0*/  PRMT R15, RZ, 0x7610, R15 ;  /* 0x00007610ff0f7816 */ /* 0x000fc6000000000f */
[----:B------:R-:W-:-:S05]  /*3100*/  FFMA R18, R85, R8, R18 ;  /* 0x0000000855127223 */ /* 0x000fca0000000012 */
[----:B------:R-:W-:-:S05]  /*3110*/  F2FP.SATFINITE.E4M3.F32.PACK_AB_MERGE_C R19, RZ, R18, RZ ;  /* 0x00000012ff13723e */ /* 0x000fca00048070ff */
[----:B------:R0:W-:Y:S01]  /*3120*/  @!P1 STG.E.U8 desc[UR12][R12.64+0x39], R19 ;  /* 0x000039130c009986 */ /* 0x0001e2000c10110c */
[----:B------:R-:W-:Y:S05]  /*3130*/  @P2 BRA `(.L_x_84) ;  /* 0x0000000000042947 */ /* 0x000fea0003800000 */
[----:B------:R2:W5:Y:S02]  /*3140*/  LDG.E.U8 R15, desc[UR12][R20.64+0x38] ;  /* 0x0000380c140f7981 */ /* 0x000564000c1e1100 */
.L_x_84:
[----:B------:R-:W-:Y:S05]  /*3150*/  BSYNC B0 ;  /* 0x0000000000007941 */ /* 0x000fea0003800000 */
.L_x_83:
[----:B-----5:R-:W-:Y:S01]  /*3160*/  LOP3.LUT R15, R15, 0xff, RZ, 0xc0, !PT ;  /* 0x000000ff0f0f7812 */ /* 0x020fe200078ec0ff */
[----:B------:R-:W-:Y:S01]  /*3170*/  BSSY B0, `(.L_x_85) ;  /* 0x000000b000007945 */ /* 0x000fe20003800000 */
[----:B------:R-:W-:Y:S02]  /*3180*/  ISETP.LT.OR P1, PT, R9, 0x3a, !P0 ;  /* 0x0000003a0900780c */ /* 0x000fe40004721670 */
[----:B------:R-:W-:Y:S02]  /*3190*/  F2FP.F16.E4M3.UNPACK_B R15, R15 ;  /* 0x0000000fff0f723e */ /* 0x000fe400020006ff */
[----:B01--4-:R-:W-:-:S03]  /*31a0*/  PRMT R12, RZ, 0x7610, R12 ;  /* 0x00007610ff0c7816 */ /* 0x013fc6000000000c */
[----:B------:R-:W-:-:S05]  /*31b0*/  HADD2.F32 R15, -RZ, R15.H0_H0 ;  /* 0x2000000fff0f7230 */ /* 0x000fca0000004100 */
[----:B------:R-:W-:-:S04]  /*31c0*/  FMUL R15, R15, R0 ;  /* 0x000000000f0f7220 */ /* 0x000fc80000400000 */
[----:B------:R-:W-:-:S05]  /*31d0*/  FFMA R15, R86, R8, R15 ;  /* 0x00000008560f7223 */ /* 0x000fca000000000f */
[----:B------:R-:W-:-:S05]  /*31e0*/  F2FP.SATFINITE.E4M3.F32.PACK_AB_MERGE_C R15, RZ, R15, RZ ;  /* 0x0000000fff0f723e */ /* 0x000fca00048070ff */
[----:B------:R0:W-:Y:S01]  /*31f0*/  @!P2 STG.E.U8 desc[UR12][R16.64+0x38], R15 ;  /* 0x0000380f1000a986 */ /* 0x0001e2000c10110c */
[----:B------:R-:W-:Y:S05]  /*3200*/  @P1 BRA `(.L_x_86) ;  /* 0x0000000000041947 */ /* 0x000fea0003800000 */
[----:B------:R1:W5:Y:S02]  /*3210*/  LDG.E.U8 R12, desc[UR12][R20.64+0x39] ;  /* 0x0000390c140c7981 */ /* 0x000364000c1e1100 */
.L_x_86:
[----:B------:R-:W-:Y:S05]  /*3220*/  BSYNC B0 ;  /* 0x0000000000007941 */ /* 0x000fea0003800000 */
.L_x_85:
[----:B-----5:R-:W-:Y:S01]  /*3230*/  LOP3.LUT R12, R12, 0xff, RZ, 0xc0, !PT ;  /* 0x000000ff0c0c7812 */ /* 0x020fe200078ec0ff */
[----:B------:R-:W-:Y:S01]  /*3240*/  BSSY B0, `(.L_x_87) ;  /* 0x0000013000007945 */ /* 0x000fe20003800000 */
[----:B0-----:R-:W-:Y:S02]  /*3250*/  IADD3 R15, P0, R2, 0x40, RZ ;  /* 0x00000040020f7810 */ /* 0x001fe40007f1e0ff */
[----:B------:R-:W-:-:S03]  /*3260*/  F2FP.F16.E4M3.UNPACK_B R12, R12 ;  /* 0x0000000cff0c723e */ /* 0x000fc600020006ff */
[----:B------:R-:W-:Y:S01]  /*3270*/  IMAD.X R19, RZ, RZ, R3, P0 ;  /* 0x000000ffff137224 */ /* 0x000fe200000e0603 */
[----:B------:R-:W-:Y:S01]  /*3280*/  ISETP.GE.AND P0, PT, R14, 0x41, PT ;  /* 0x000000410e00780c */ /* 0x000fe20003f06270 */
[----:B------:R-:W-:Y:S02]  /*3290*/  HADD2.F32 R13, -RZ, R12.H0_H0 ;  /* 0x2000000cff0d7230 */ /* 0x000fe40000004100 */
[----:B-123--:R-:W-:Y:S01]  /*32a0*/  IMAD R20, R19, UR4, RZ ;  /* 0x0000000413147c24 */ /* 0x00efe2000f8e02ff */
[----:B------:R-:W-:Y:S02]  /*32b0*/  ISETP.LT.OR P2, PT, R9, 0x1, !P0 ;  /* 0x000000010900780c */ /* 0x000fe40004741670 */
[----:B------:R-:W-:Y:S01]  /*32c0*/  FMUL R18, R13, R0 ;  /* 0x000000000d127220 */ /* 0x000fe20000400000 */
[----:B------:R-:W-:-:S04]  /*32d0*/  IMAD.WIDE.U32 R12, R15, UR4, R4 ;  /* 0x000000040f0c7c25 */ /* 0x000fc8000f8e0004 */
[----:B------:R-:W-:Y:S01]  /*32e0*/  FFMA R18, R87, R8, R18 ;  /* 0x0000000857127223 */ /* 0x000fe20000000012 */
[----:B------:R-:W-:Y:S01]  /*32f0*/  IMAD R15, R15, UR5, R20 ;  /* 0x000000050f0f7c24 */ /* 0x000fe2000f8e0214 */
[----:B------:R-:W-:-:S03]  /*3300*/  IADD3 R12, P3, R12, UR6, RZ ;  /* 0x000000060c0c7c10 */ /* 0x000fc6000ff7e0ff */
[----:B------:R-:W-:Y:S02]  /*3310*/  F2FP.SATFINITE.E4M3.F32.PACK_AB_MERGE_C R19, RZ, R18, RZ ;  /* 0x00000012ff13723e */ /* 0x000fe400048070ff */
[--C-:B------:R-:W-:Y:S02]  /*3320*/  IADD3.X R13, R13, UR7, R15.reuse, P3, !PT ;  /* 0x000000070d0d7c10 */ /* 0x100fe40009ffe40f */
[----:B------:R-:W-:Y:S01]  /*3330*/  PRMT R15, RZ, 0x7610, R15 ;  /* 0x00007610ff0f7816 */ /* 0x000fe2000000000f */
[----:B------:R0:W-:Y:S01]  /*3340*/  @!P1 STG.E.U8 desc[UR12][R16.64+0x39], R19 ;  /* 0x0000391310009986 */ /* 0x0001e2000c10110c */
[----:B------:R-:W-:Y:S05]  /*3350*/  @P2 BRA `(.L_x_88) ;  /* 0x0000000000042947 */ /* 0x000fea0003800000 */
[----:B------:R1:W5:Y:S02]  /*3360*/  LDG.E.U8 R15, desc[UR12][R12.64] ;  /* 0x0000000c0c0f7981 */ /* 0x000364000c1e1100 */
.L_x_88:
[----:B------:R-:W-:Y:S05]  /*3370*/  BSYNC B0 ;  /* 0x0000000000007941 */ /* 0x000fea0003800000 */
.L_x_87:
[----:B-----5:R-:W-:Y:S01]  /*3380*/  LOP3.LUT R15, R15, 0xff, RZ, 0xc0, !PT ;  /* 0x000000ff0f0f7812 */ /* 0x020fe200078ec0ff */
[----:B------:R-:W-:Y:S01]  /*3390*/  BSSY B0, `(.L_x_89) ;  /* 0x000000b000007945 */ /* 0x000fe20003800000 */
[----:B------:R-:W-:Y:S02]  /*33a0*/  ISETP.LT.OR P3, PT, R9, 0x2, !P0 ;  /* 0x000000020900780c */ /* 0x000fe40004761670 */
[----:B------:R-:W-:-:S05]  /*33b0*/  F2FP.F16.E4M3.UNPACK_B R15, R15 ;  /* 0x0000000fff0f723e */ /* 0x000fca00020006ff */
[----:B------:R-:W-:-:S05]  /*33c0*/  HADD2.F32 R15, -RZ, R15.H0_H0 ;  /* 0x2000000fff0f7230 */ /* 0x000fca0000004100 */
[----:B------:R-:W-:-:S04]  /*33d0*/  FMUL R15, R15, R0 ;  /* 0x000000000f0f7220 */ /* 0x000fc80000400000 */
[----:B------:R-:W-:-:S05]  /*33e0*/  FFMA R15, R24, R8, R15 ;  /* 0x00000008180f7223 */ /* 0x000fca000000000f */
[----:B0-----:R-:W-:Y:S02]  /*33f0*/  F2FP.SATFINITE.E4M3.F32.PACK_AB_MERGE_C R17, RZ, R15, RZ ;  /* 0x0000000fff11723e */ /* 0x001fe400048070ff */
[----:B------:R-:W-:-:S03]  /*3400*/  PRMT R15, RZ, 0x7610, R15 ;  /* 0x00007610ff0f7816 */ /* 0x000fc6000000000f */
[----:B------:R0:W-:Y:S01]  /*3410*/  @!P2 STG.E.U8 desc[UR12][R6.64], R17 ;  /* 0x000000110600a986 */ /* 0x0001e2000c10110c */
[----:B------:R-:W-:Y:S05]  /*3420*/  @P3 BRA `(.L_x_90) ;  /* 0x0000000000043947 */ /* 0x000fea0003800000 */
[----:B------:R2:W5:Y:S02]  /*3430*/  LDG.E.U8 R15, desc[UR12][R12.64+0x1] ;  /* 0x0000010c0c0f7981 */ /* 0x000564000c1e1100 */
.L_x_90:
[----:B------:R-:W-:Y:S05]  /*3440*/  BSYNC B0 ;  /* 0x0000000000007941 */ /* 0x000fea0003800000 */
.L_x_89:
[----:B-----5:R-:W-:Y:S01]  /*3450*/  LOP3.LUT R15, R15, 0xff, RZ, 0xc0, !PT ;  /* 0x000000ff0f0f7812 */ /* 0x020fe200078ec0ff */
[----:B------:R-:W-:Y:S01]  /*3460*/  BSSY B0, `(.L_x_91) ;  /* 0x0000013000007945 */ /* 0x000fe20003800000 */
[----:B0-----:R-:W-:Y:S02]  /*3470*/  IADD3 R17, P1, R2, 0x48, RZ ;  /* 0x0000004802117810 */ /* 0x001fe40007f3e0ff */
[----:B------:R-:W-:-:S03]  /*3480*/  F2FP.F16.E4M3.UNPACK_B R15, R15 ;  /* 0x0000000fff0f723e */ /* 0x000fc600020006ff */
[----:B------:R-:W-:Y:S01]  /*3490*/  IMAD.X R3, RZ, RZ, R3, P1 ;  /* 0x000000ffff037224 */ /* 0x000fe200008e0603 */
[----:B------:R-:W-:Y:S01]  /*34a0*/  ISETP.GE.AND P1, PT, R14, 0x49, PT ;  /* 0x000000490e00780c */ /* 0x000fe20003f26270 */
[----:B------:R-:W-:Y:S02]  /*34b0*/  HADD2.F32 R15, -RZ, R15.H0_H0 ;  /* 0x2000000fff0f7230 */ /* 0x000fe40000004100 */
[----:B------:R-:W-:Y:S01]  /*34c0*/  IMAD.WIDE.U32 R4, R17, UR4, R4 ;  /* 0x0000000411047c25 */ /* 0x000fe2000f8e0004 */
[----:B------:R-:W-:-:S03]  /*34d0*/  ISETP.LT.OR P2, PT, R9, 0x1, !P1 ;  /* 0x000000010900780c */ /* 0x000fc60004f41670 */
[----:B------:R-:W-:Y:S01]  /*34e0*/  FMUL R2, R15, R0 ;  /* 0x000000000f027220 */ /* 0x000fe20000400000 */
[----:B------:R-:W-:-:S03]  /*34f0*/  IMAD R16, R3, UR4, RZ ;  /* 0x0000000403107c24 */ /* 0x000fc6000f8e02ff */
[----:B------:R-:W-:Y:S01]  /*3500*/  FFMA R25, R25, R8, R2 ;  /* 0x0000000819197223 */ /* 0x000fe20000000002 */
[----:B------:R-:W-:Y:S01]  /*3510*/  IMAD R17, R17, UR5, R16 ;  /* 0x0000000511117c24 */ /* 0x000fe2000f8e0210 */
[----:B------:R-:W-:Y:S02]  /*3520*/  IADD3 R2, P4, R4, UR6, RZ ;  /* 0x0000000604027c10 */ /* 0x000fe4000ff9e0ff */
[----:B------:R-:W-:Y:S02]  /*3530*/  PRMT R4, RZ, 0x7610, R4 ;  /* 0x00007610ff047816 */ /* 0x000fe40000000004 */
[----:B------:R-:W-:Y:S02]  /*3540*/  F2FP.SATFINITE.E4M3.F32.PACK_AB_MERGE_C R25, RZ, R25, RZ ;  /* 0x00000019ff19723e */ /* 0x000fe400048070ff */
[----:B------:R-:W-:-:S03]  /*3550*/  IADD3.X R3, R5, UR7, R17, P4, !PT ;  /* 0x0000000705037c10 */ /* 0x000fc6000a7fe411 */
[----:B------:R0:W-:Y:S01]  /*3560*/  @!P3 STG.E.U8 desc[UR12][R6.64+0x1], R25 ;  /* 0x000001190600b986 */ /* 0x0001e2000c10110c */
[----:B------:R-:W-:Y:S05]  /*3570*/  @P2 BRA `(.L_x_92) ;  /* 0x0000000000042947 */ /* 0x000fea0003800000 */
[----:B------:R3:W5:Y:S02]  /*3580*/  LDG.E.U8 R4, desc[UR12][R2.64] ;  /* 0x0000000c02047981 */ /* 0x000764000c1e1100 */
.L_x_92:
[----:B------:R-:W-:Y:S05]  /*3590*/  BSYNC B0 ;  /* 0x0000000000007941 */ /* 0x000fea0003800000 */
.L_x_91:
[----:B-----5:R-:W-:Y:S01]  /*35a0*/  LOP3.LUT R4, R4, 0xff, RZ, 0xc0, !PT ;  /* 0x000000ff04047812 */ /* 0x020fe200078ec0ff */
[----:B------:R-:W-:Y:S01]  /*35b0*/  BSSY B0, `(.L_x_93) ;  /* 0x000000b000007945 */ /* 0x000fe20003800000 */
[----:B------:R-:W-:Y:S02]  /*35c0*/  ISETP.LT.OR P3, PT, R9, 0x2, !P1 ;  /* 0x000000020900780c */ /* 0x000fe40004f61670 */
[----:B------:R-:W-:-:S05]  /*35d0*/  F2FP.F16.E4M3.UNPACK_B R4, R4 ;  /* 0x00000004ff04723e */ /* 0x000fca00020006ff */
[----:B------:R-:W-:Y:S01]  /*35e0*/  HADD2.F32 R5, -RZ, R4.H0_H0 ;  /* 0x20000004ff057230 */ /* 0x000fe20000004100 */
[----:B------:R-:W-:-:S04]  /*35f0*/  PRMT R4, RZ, 0x7610, R4 ;  /* 0x00007610ff047816 */ /* 0x000fc80000000004 */
[----:B------:R-:W-:-:S04]  /*3600*/  FMUL R5, R5, R0 ;  /* 0x0000000005057220 */ /* 0x000fc80000400000 */
[----:B------:R-:W-:-:S05]  /*3610*/  FFMA R5, R26, R8, R5 ;  /* 0x000000081a057223 */ /* 0x000fca0000000005 */
[----:B------:R-:W-:-:S05]  /*3620*/  F2FP.SATFINITE.E4M3.F32.PACK_AB_MERGE_C R5, RZ, R5, RZ ;  /* 0x00000005ff05723e */ /* 0x000fca00048070ff */
[----:B------:R4:W-:Y:S01]  /*3630*/  @!P2 STG.E.U8 desc[UR12][R10.64], R5 ;  /* 0x000000050a00a986 */ /* 0x0009e2000c10110c */
[----:B------:R-:W-:Y:S05]  /*3640*/  @P3 BRA `(.L_x_94) ;  /* 0x0000000000043947 */ /* 0x000fea0003800000 */
[----:B------:R0:W5:Y:S02]  /*3650*/  LDG.E.U8 R4, desc[UR12][R2.64+0x1] ;  /* 0x0000010c02047981 */ /* 0x000164000c1e1100 */
.L_x_94:
[----:B------:R-:W-:Y:S05]  /*3660*/  BSYNC B0 ;  /* 0x0000000000007941 */ /* 0x000fea0003800000 */
.L_x_93:
[----:B-----5:R-:W-:Y:S01]  /*3670*/  LOP3.LUT R4, R4, 0xff, RZ, 0xc0, !PT ;  /* 0x000000ff04047812 */ /* 0x020fe200078ec0ff */
[----:B------:R-:W-:Y:S01]  /*3680*/  BSSY B0, `(.L_x_95) ;  /* 0x000000b000007945 */ /* 0x000fe20003800000 */
[----:B------:R-:W-:Y:S02]  /*3690*/  ISETP.LT.OR P2, PT, R9, 0x9, !P0 ;  /* 0x000000090900780c */ /* 0x000fe40004741670 */
[----:B------:R-:W-:-:S05]  /*36a0*/  F2FP.F16.E4M3.UNPACK_B R4, R4 ;  /* 0x00000004ff04723e */ /* 0x000fca00020006ff */
[----:B----4-:R-:W-:-:S05]  /*36b0*/  HADD2.F32 R5, -RZ, R4.H0_H0 ;  /* 0x20000004ff057230 */ /* 0x010fca0000004100 */
[----:B------:R-:W-:-:S04]  /*36c0*/  FMUL R4, R5, R0 ;  /* 0x0000000005047220 */ /* 0x000fc80000400000 */
[----:B------:R-:W-:-:S05]  /*36d0*/  FFMA R4, R27, R8, R4 ;  /* 0x000000081b047223 */ /* 0x000fca0000000004 */
[----:B------:R-:W-:Y:S02]  /*36e0*/  F2FP.SATFINITE.E4M3.F32.PACK_AB_MERGE_C R5, RZ, R4, RZ ;  /* 0x00000004ff05723e */ /* 0x000fe400048070ff */
[----:B------:R-:W-:-:S03]  /*36f0*/  PRMT R4, RZ, 0x7610, R4 ;  /* 0x00007610ff047816 */ /* 0x000fc60000000004 */
[----:B------:R4:W-:Y:S01]  /*3700*/  @!P3 STG.E.U8 desc[UR12][R10.64+0x1], R5 ;  /* 0x000001050a00b986 */ /* 0x0009e2000c10110c */
[----:B------:R-:W-:Y:S05]  /*3710*/  @P2 BRA `(.L_x_96) ;  /* 0x0000000000042947 */ /* 0x000fea0003800000 */
[----:B------:R0:W5:Y:S02]  /*3720*/  LDG.E.U8 R4, desc[UR12][R12.64+0x8] ;  /* 0x0000080c0c047981 */ /* 0x000164000c1e1100 */
.L_x_96:
[----:B------:R-:W-:Y:S05]  /*3730*/  BSYNC B0 ;  /* 0x0000000000007941 */ /* 0x000fea0003800000 */
.L_x_95:
[----:B-----5:R-:W-:Y:S01]  /*3740*/  LOP3.LUT R4, R4, 0xff, RZ, 0xc0, !PT ;  /* 0x000000ff04047812 */ /* 0x020fe200078ec0ff */
[----:B------:R-:W-:Y:S01]  /*3750*/  BSSY B0, `(.L_x_97) ;  /* 0x000000b000007945 */ /* 0x000fe20003800000 */
[----:B------:R-:W-:Y:S02]  /*3760*/  ISETP.LT.OR P3, PT, R9, 0xa, !P0 ;  /* 0x0000000a0900780c */ /* 0x000fe40004761670 */
[----:B------:R-:W-:-:S05]  /*3770*/  F2FP.F16.E4M3.UNPACK_B R4, R4 ;  /* 0x00000004ff04723e */ /* 0x000fca00020006ff */
[----:B----4-:R-:W-:Y:S01]  /*3780*/  HADD2.F32 R5, -RZ, R4.H0_H0 ;  /* 0x20000004ff057230 */ /* 0x010fe20000004100 */
[----:B------:R-:W-:-:S04]  /*3790*/  PRMT R4, RZ, 0x7610, R4 ;  /* 0x00007610ff047816 */ /* 0x000fc80000000004 */
[----:B------:R-:W-:-:S04]  /*37a0*/  FMUL R5, R5, R0 ;  /* 0x0000000005057220 */ /* 0x000fc80000400000 */
[----:B------:R-:W-:-:S05]  /*37b0*/  FFMA R5, R28, R8, R5 ;  /* 0x000000081c057223 */ /* 0x000fca0000000005 */
[----:B------:R-:W-:-:S05]  /*37c0*/  F2FP.SATFINITE.E4M3.F32.PACK_AB_MERGE_C R5, RZ, R5, RZ ;  /* 0x00000005ff05723e */ /* 0x000fca00048070ff */
[----:B------:R4:W-:Y:S01]  /*37d0*/  @!P2 STG.E.U8 desc[UR12][R6.64+0x8], R5 ;  /* 0x000008050600a986 */ /* 0x0009e2000c10110c */
[----:B------:R-:W-:Y:S05]  /*37e0*/  @P3 BRA `(.L_x_98) ;  /* 0x0000000000043947 */ /* 0x000fea0003800000 */
[----:B------:R0:W5:Y:S02]  /*37f0*/  LDG.E.U8 R4, desc[UR12][R12.64+0x9] ;  /* 0x0000090c0c047981 */ /* 0x000164000c1e1100 */
.L_x_98:
[----:B------:R-:W-:Y:S05]  /*3800*/  BSYNC B0 ;  /* 0x0000000000007941 */ /* 0x000fea0003800000 */
.L_x_97:
        /* <DEDUP_REMOVED lines=12> */
.L_x_100:
[----:B------:R-:W-:Y:S05]  /*38d0*/  BSYNC B0 ;  /* 0x0000000000007941 */ /* 0x000fea0003800000 */
.L_x_99:
        /* <DEDUP_REMOVED lines=12> */
.L_x_102:
[----:B------:R-:W-:Y:S05]  /*39a0*/  BSYNC B0 ;  /* 0x0000000000007941 */ /* 0x000fea0003800000 */
.L_x_101:
        /* <DEDUP_REMOVED lines=12> */
.L_x_104:
[----:B------:R-:W-:Y:S05]  /*3a70*/  BSYNC B0 ;  /* 0x0000000000007941 */ /* 0x000fea0003800000 */
.L_x_103:
        /* <DEDUP_REMOVED lines=12> */
.L_x_106:
[----:B------:R-:W-:Y:S05]  /*3b40*/  BSYNC B0 ;  /* 0x0000000000007941 */ /* 0x000fea0003800000 */
.L_x_105:
        /* <DEDUP_REMOVED lines=12> */
.L_x_108:
[----:B------:R-:W-:Y:S05]  /*3c10*/  BSYNC B0 ;  /* 0x0000000000007941 */ /* 0x000fea0003800000 */
.L_x_107:
        /* <DEDUP_REMOVED lines=12> */
.L_x_110:
[----:B------:R-:W-:Y:S05]  /*3ce0*/  BSYNC B0 ;  /* 0x0000000000007941 */ /* 0x000fea0003800000 */
.L_x_109:
        /* <DEDUP_REMOVED lines=12> */
.L_x_112:
[----:B------:R-:W-:Y:S05]  /*3db0*/  BSYNC B0 ;  /* 0x0000000000007941 */ /* 0x000fea0003800000 */
.L_x_111:
        /* <DEDUP_REMOVED lines=12> */
.L_x_114:
[----:B------:R-:W-:Y:S05]  /*3e80*/  BSYNC B0 ;  /* 0x0000000000007941 */ /* 0x000fea0003800000 */
.L_x_113:
        /* <DEDUP_REMOVED lines=12> */
.L_x_116:
[----:B------:R-:W-:Y:S05]  /*3f50*/  BSYNC B0 ;  /* 0x0000000000007941 */ /* 0x000fea0003800000 */
.L_x_115:
        /* <DEDUP_REMOVED lines=12> */
.L_x_118:
[----:B------:R-:W-:Y:S05]  /*4020*/  BSYNC B0 ;  /* 0x0000000000007941 */ /* 0x000fea0003800000 */
.L_x_117:
        /* <DEDUP_REMOVED lines=12> */
.L_x_120:
[----:B------:R-:W-:Y:S05]  /*40f0*/  BSYNC B0 ;  /* 0x0000000000007941 */ /* 0x000fea0003800000 */
.L_x_119:
        /* <DEDUP_REMOVED lines=12> */
.L_x_122:
[----:B------:R-:W-:Y:S05]  /*41c0*/  BSYNC B0 ;  /* 0x0000000000007941 */ /* 0x000fea0003800000 */
.L_x_121:
        /* <DEDUP_REMOVED lines=12> */
.L_x_124:
[----:B------:R-:W-:Y:S05]  /*4290*/  BSYNC B0 ;  /* 0x0000000000007941 */ /* 0x000fea0003800000 */
.L_x_123:
        /* <DEDUP_REMOVED lines=12> */
.L_x_126:
[----:B------:R-:W-:Y:S05]  /*4360*/  BSYNC B0 ;  /* 0x0000000000007941 */ /* 0x000fea0003800000 */
.L_x_125:
        /* <DEDUP_REMOVED lines=12> */
.L_x_128:
[----:B------:R-:W-:Y:S05]  /*4430*/  BSYNC B0 ;  /* 0x0000000000007941 */ /* 0x000fea0003800000 */
.L_x_127:
        /* <DEDUP_REMOVED lines=12> */
.L_x_130:
[----:B------:R-:W-:Y:S05]  /*4500*/  BSYNC B0 ;  /* 0x0000000000007941 */ /* 0x000fea0003800000 */
.L_x_129:
        /* <DEDUP_REMOVED lines=12> */
.L_x_132:
[----:B------:R-:W-:Y:S05]  /*45d0*/  BSYNC B0 ;  /* 0x0000000000007941 */ /* 0x000fea0003800000 */
.L_x_131:
        /* <DEDUP_REMOVED lines=12> */
.L_x_134:
[----:B------:R-:W-:Y:S05]  /*46a0*/  BSYNC B0 ;  /* 0x0000000000007941 */ /* 0x000fea0003800000 */
.L_x_133:
        /* <DEDUP_REMOVED lines=12> */
.L_x_136:
[----:B------:R-:W-:Y:S05]  /*4770*/  BSYNC B0 ;  /* 0x0000000000007941 */ /* 0x000fea0003800000 */
.L_x_135:
[----:B-----5:R-:W-:Y:S01]  /*4780*/  F2FP.F16.E4M3.UNPACK_B R4, R4 ;  /* 0x00000004ff04723e */ /* 0x020fe200020006ff */
[----:B------:R-:W-:Y:S01]  /*4790*/  BSSY B0, `(.L_x_137) ;  /* 0x000000a000007945 */ /* 0x000fe20003800000 */
[----:B------:R-:W-:-:S03]  /*47a0*/  ISETP.LT.OR P3, PT, R9, 0x32, !P0 ;  /* 0x000000320900780c */ /* 0x000fc60004761670 */
        /* <DEDUP_REMOVED lines=8> */
.L_x_138:
[----:B------:R-:W-:Y:S05]  /*4830*/  BSYNC B0 ;  /* 0x0000000000007941 */ /* 0x000fea0003800000 */
.L_x_137:
[----:B-----5:R-:W-:Y:S01]  /*4840*/  F2FP.F16.E4M3.UNPACK_B R4, R4 ;  /* 0x00000004ff04723e */ /* 0x020fe200020006ff */
[----:B------:R-:W-:Y:S01]  /*4850*/  BSSY B0, `(.L_x_139) ;  /* 0x000000a000007945 */ /* 0x000fe20003800000 */
[----:B------:R-:W-:-:S03]  /*4860*/  ISETP.LT.OR P2, PT, R9, 0x31, !P1 ;  /* 0x000000310900780c */ /* 0x000fc60004f41670 */
        /* <DEDUP_REMOVED lines=8> */
.L_x_140:
[----:B------:R-:W-:Y:S05]  /*48f0*/  BSYNC B0 ;  /* 0x0000000000007941 */ /* 0x000fea0003800000 */
.L_x_139:
        /* <DEDUP_REMOVED lines=11> */
.L_x_142:
[----:B------:R-:W-:Y:S05]  /*49b0*/  BSYNC B0 ;  /* 0x0000000000007941 */ /* 0x000fea0003800000 */
.L_x_141:
        /* <DEDUP_REMOVED lines=11> */
.L_x_144:
[----:B------:R-:W-:Y:S05]  /*4a70*/  BSYNC B0 ;  /* 0x0000000000007941 */ /* 0x000fea0003800000 */
.L_x_143:
        /* <DEDUP_REMOVED lines=11> */
.L_x_146:
[----:B------:R-:W-:Y:S05]  /*4b30*/  BSYNC B0 ;  /* 0x0000000000007941 */ /* 0x000fea0003800000 */
.L_x_145:
        /* <DEDUP_REMOVED lines=11> */
.L_x_148:
[----:B------:R-:W-:Y:S05]  /*4bf0*/  BSYNC B0 ;  /* 0x0000000000007941 */ /* 0x000fea0003800000 */
.L_x_147:
        /* <DEDUP_REMOVED lines=11> */
.L_x_150:
[----:B------:R-:W-:Y:S05]  /*4cb0*/  BSYNC B0 ;  /* 0x0000000000007941 */ /* 0x000fea0003800000 */
.L_x_149:
[----:B-----5:R-:W-:-:S05]  /*4cc0*/  F2FP.F16.E4M3.UNPACK_B R4, R4 ;  /* 0x00000004ff04723e */ /* 0x020fca00020006ff */
[----:B0--3--:R-:W-:-:S05]  /*4cd0*/  HADD2.F32 R3, -RZ, R4.H0_H0 ;  /* 0x20000004ff037230 */ /* 0x009fca0000004100 */
[----:B------:R-:W-:-:S04]  /*4ce0*/  FMUL R0, R3, R0 ;  /* 0x0000000003007220 */ /* 0x000fc80000400000 */
[----:B------:R-:W-:-:S05]  /*4cf0*/  FFMA R0, R55, R8, R0 ;  /* 0x0000000837007223 */ /* 0x000fca0000000000 */
[----:B------:R-:W-:Y:S01]  /*4d00*/  F2FP.SATFINITE.E4M3.F32.PACK_AB_MERGE_C R3, RZ, R0, RZ ;  /* 0x00000000ff03723e */ /* 0x000fe200048070ff */
[----:B------:R-:W-:Y:S06]  /*4d10*/  @P1 EXIT ;  /* 0x000000000000194d */ /* 0x000fec0003800000 */
[----:B------:R-:W-:Y:S01]  /*4d20*/  STG.E.U8 desc[UR12][R10.64+0x39], R3 ;  /* 0x000039030a007986 */ /* 0x000fe2000c10110c */
[----:B------:R-:W-:Y:S05]  /*4d30*/  EXIT ;  /* 0x000000000000794d */ /* 0x000fea0003800000 */
.L_x_22:
[----:B------:R-:W-:Y:S01]  /*4d40*/  ISETP.GE.AND P0, PT, R14, 0x1, PT ;  /* 0x000000010e00780c */ /* 0x000fe20003f06270 */
[-C--:B-1----:R-:W-:Y:S01]  /*4d50*/  FMUL R57, R57, R8.reuse ;  /* 0x0000000839397220 */ /* 0x082fe20000400000 */
[-C--:B------:R-:W-:Y:S01]  /*4d60*/  FMUL R56, R56, R8.reuse ;  /* 0x0000000838387220 */ /* 0x080fe20000400000 */
[----:B------:R-:W-:Y:S01]  /*4d70*/  ISETP.GE.AND P2, PT, R14, 0x9, PT ;  /* 0x000000090e00780c */ /* 0x000fe20003f46270 */
[-C--:B------:R-:W-:Y:S01]  /*4d80*/  FMUL R58, R58, R8.reuse ;  /* 0x000000083a3a7220 */ /* 0x080fe20000400000 */
[----:B------:R-:W-:Y:S01]  /*4d90*/  ISETP.LT.OR P3, PT, R9, 0x2, !P0 ;  /* 0x000000020900780c */ /* 0x000fe20004761670 */
[-C--:B------:R-:W-:Y:S01]  /*4da0*/  FMUL R59, R59, R8.reuse ;  /* 0x000000083b3b7220 */ /* 0x080fe20000400000 */
[----:B------:R-:W-:Y:S01]  /*4db0*/  ISETP.LT.OR P1, PT, R9, 0x1, !P0 ;  /* 0x000000010900780c */ /* 0x000fe20004721670 */
[-C--:B------:R-:W-:Y:S01]  /*4dc0*/  FMUL R60, R60, R8.reuse ;  /* 0x000000083c3c7220 */ /* 0x080fe20000400000 */
[----:B------:R-:W-:Y:S01]  /*4dd0*/  F2FP.SATFINITE.E4M3.F32.PACK_AB_MERGE_C R57, RZ, R57, RZ ;  /* 0x00000039ff39723e */ /* 0x000fe200048070ff */
[----:B------:R-:W-:Y:S01]  /*4de0*/  FMUL R61, R61, R8 ;  /* 0x000000083d3d7220 */ /* 0x000fe20000400000 */
[----:B------:R-:W-:Y:S01]  /*4df0*/  F2FP.SATFINITE.E4M3.F32.PACK_AB_MERGE_C R3, RZ, R56, RZ ;  /* 0x00000038ff03723e */ /* 0x000fe200048070ff */
[-C--:B------:R-:W-:Y:S01]  /*4e00*/  FMUL R62, R62, R8.reuse ;  /* 0x000000083e3e7220 */ /* 0x080fe20000400000 */
[----:B------:R-:W-:Y:S01]  /*4e10*/  ISETP.LT.OR P4, PT, R9, 0x2, !P2 ;  /* 0x000000020900780c */ /* 0x000fe20005781670 */
[-C--:B------:R-:W-:Y:S01]  /*4e20*/  FMUL R63, R63, R8.reuse ;  /* 0x000000083f3f7220 */ /* 0x080fe20000400000 */
[C---:B------:R-:W-:Y:S01]  /*4e30*/  ISETP.LT.OR P5, PT, R9.reuse, 0x9, !P0 ;  /* 0x000000090900780c */ /* 0x040fe200047a1670 */
[-C--:B------:R-:W-:Y:S01]  /*4e40*/  FMUL R64, R64, R8.reuse ;  /* 0x0000000840407220 */ /* 0x080fe20000400000 */
[C---:B------:R-:W-:Y:S01]  /*4e50*/  ISETP.LT.OR P6, PT, R9.reuse, 0xa, !P0 ;  /* 0x0000000a0900780c */ /* 0x040fe200047c1670 */
[----:B------:R-:W-:Y:S01]  /*4e60*/  @!P3 STG.E.U8 desc[UR12][R12.64+0x1], R57 ;  /* 0x000001390c00b986 */ /* 0x000fe2000c10110c */
[----:B------:R-:W-:Y:S01]  /*4e70*/  ISETP.LT.OR P3, PT, R9, 0x1, !P2 ;  /* 0x000000010900780c */ /* 0x000fe20005761670 */
[-C--:B------:R-:W-:Y:S01]  /*4e80*/  FMUL R65, R65, R8.reuse ;  /* 0x0000000841417220 */ /* 0x080fe20000400000 */
[----:B------:R-:W-:Y:S01]  /*4e90*/  F2FP.SATFINITE.E4M3.F32.PACK_AB_MERGE_C R59, RZ, R59, RZ ;  /* 0x0000003bff3b723e */ /* 0x000fe200048070ff */
[----:B------:R0:W-:Y:S01]  /*4ea0*/  @!P1 STG.E.U8 desc[UR12][R12.64], R3 ;  /* 0x000000030c009986 */ /* 0x0001e2000c10110c */
[----:B------:R-:W-:Y:S01]  /*4eb0*/  ISETP.LT.OR P1, PT, R9, 0x9, !P2 ;  /* 0x000000090900780c */ /* 0x000fe20005721670 */
[----:B------:R-:W-:Y:S01]  /*4ec0*/  FMUL R66, R66, R8 ;  /* 0x0000000842427220 */ /* 0x000fe20000400000 */
[----:B------:R-:W-:Y:S01]  /*4ed0*/  F2FP.SATFINITE.E4M3.F32.PACK_AB_MERGE_C R5, RZ, R60, RZ ;  /* 0x0000003cff05723e */ /* 0x000fe200048070ff */
[----:B------:R-:W-:Y:S01]  /*4ee0*/  @!P4 STG.E.U8 desc[UR12][R16.64+0x1], R59 ;  /* 0x0000013b1000c986 */ /* 0x000fe2000c10110c */
[----:B------:R-:W-:Y:S01]  /*4ef0*/  F2FP.SATFINITE.E4M3.F32.PACK_AB_MERGE_C R61, RZ, R61, RZ ;  /* 0x0000003dff3d723e */ /* 0x000fe200048070ff */
[----:B------:R-:W-:Y:S01]  /*4f00*/  FMUL R67, R67, R8 ;  /* 0x0000000843437220 */ /* 0x000fe20000400000 */
[----:B------:R-:W-:Y:S01]  /*4f10*/  F2FP.SATFINITE.E4M3.F32.PACK_AB_MERGE_C R15, RZ, R62, RZ ;  /* 0x0000003eff0f723e */ /* 0x000fe200048070ff */
[-C--:B------:R-:W-:Y:S01]  /*4f20*/  FMUL R68, R68, R8.reuse ;  /* 0x0000000844447220 */ /* 0x080fe20000400000 */
[----:B------:R-:W-:Y:S01]  /*4f30*/  ISETP.LT.OR P4, PT, R9, 0x12, !P0 ;  /* 0x000000120900780c */ /* 0x000fe20004781670 */
[-C--:B------:R-:W-:Y:S01]  /*4f40*/  FMUL R69, R69, R8.reuse ;  /* 0x0000000845457220 */ /* 0x080fe20000400000 */
[----:B------:R-:W-:Y:S01]  /*4f50*/  F2FP.SATFINITE.E4M3.F32.PACK_AB_MERGE_C R63, RZ, R63, RZ ;  /* 0x0000003fff3f723e */ /* 0x000fe200048070ff */
[----:B------:R-:W-:Y:S01]  /*4f60*/  FMUL R70, R70, R8 ;  /* 0x0000000846467220 */ /* 0x000fe20000400000 */
[----:B0-----:R-:W-:Y:S01]  /*4f70*/  F2FP.SATFINITE.E4M3.F32.PACK_AB_MERGE_C R3, RZ, R58, RZ ;  /* 0x0000003aff03723e */ /* 0x001fe200048070ff */
[-C--:B------:R-:W-:Y:S01]  /*4f80*/  FMUL R71, R71, R8.reuse ;  /* 0x0000000847477220 */ /* 0x080fe20000400000 */
[----:B------:R-:W-:Y:S01]  /*4f90*/  F2FP.SATFINITE.E4M3.F32.PACK_AB_MERGE_C R65, RZ, R65, RZ ;  /* 0x00000041ff41723e */ /* 0x000fe200048070ff */
[-C--:B------:R-:W-:Y:S01]  /*4fa0*/  FMUL R72, R72, R8.reuse ;  /* 0x0000000848487220 */ /* 0x080fe20000400000 */
[----:B------:R-:W-:Y:S01]  /*4fb0*/  F2FP.SATFINITE.E4M3.F32.PACK_AB_MERGE_C R67, RZ, R67, RZ ;  /* 0x00000043ff43723e */ /* 0x000fe200048070ff */
[----:B------:R0:W-:Y:S01]  /*4fc0*/  @!P3 STG.E.U8 desc[UR12][R16.64], R3 ;  /* 0x000000031000b986 */ /* 0x0001e2000c10110c */
[----:B------:R-:W-:Y:S01]  /*4fd0*/  ISETP.LT.OR P3, PT, R9, 0xa, !P2 ;  /* 0x0000000a0900780c */ /* 0x000fe20005761670 */
[-C--:B------:R-:W-:Y:S01]  /*4fe0*/  FMUL R73, R73, R8.reuse ;  /* 0x0000000849497220 */ /* 0x080fe20000400000 */
[----:B------:R-:W-:Y:S01]  /*4ff0*/  F2FP.SATFINITE.E4M3.F32.PACK_AB_MERGE_C R69, RZ, R69, RZ ;  /* 0x00000045ff45723e */ /* 0x000fe200048070ff */
[----:B------:R1:W-:Y:S01]  /*5000*/  @!P5 STG.E.U8 desc[UR12][R12.64+0x8], R5 ;  /* 0x000008050c00d986 */ /* 0x0003e2000c10110c */
[C---:B------:R-:W-:Y:S01]  /*5010*/  ISETP.LT.OR P5, PT, R9.reuse, 0x11, !P2 ;  /* 0x000000110900780c */ /* 0x040fe200057a1670 */
[-C--:B------:R-:W-:Y:S01]  /*5020*/  FMUL R74, R74, R8.reuse ;  /* 0x000000084a4a7220 */ /* 0x080fe20000400000 */
[----:B------:R-:W-:Y:S01]  /*5030*/  F2FP.SATFINITE.E4M3.F32.PACK_AB_MERGE_C R71, RZ, R71, RZ ;  /* 0x00000047ff47723e */ /* 0x000fe200048070ff */
[----:B------:R-:W-:Y:S01]  /*5040*/  @!P6 STG.E.U8 desc[UR12][R12.64+0x9], R61 ;  /* 0x0000093d0c00e986 */ /* 0x000fe2000c10110c */
[----:B------:R-:W-:Y:S01]  /*5050*/  ISETP.LT.OR P6, PT, R9, 0x12, !P2 ;  /* 0x000000120900780c */ /* 0x000fe200057c1670 */
[-C--:B------:R-:W-:Y:S01]  /*5060*/  FMUL R75, R75, R8.reuse ;  /* 0x000000084b4b7220 */ /* 0x080fe20000400000 */
[-C--:B------:R-:W-:Y:S01]  /*5070*/  FMUL R76, R76, R8.reuse ;  /* 0x000000084c4c7220 */ /* 0x080fe20000400000 */
[----:B------:R2:W-:Y:S01]  /*5080*/  @!P1 STG.E.U8 desc[UR12][R16.64+0x8], R15 ;  /* 0x0000080f10009986 */ /* 0x0005e2000c10110c */
[----:B------:R-:W-:Y:S01]  /*5090*/  ISETP.LT.OR P1, PT, R9, 0x11, !P0 ;  /* 0x000000110900780c */ /* 0x000fe20004721670 */
[----:B------:R-:W-:Y:S01]  /*50a0*/  FMUL R77, R77, R8 ;  /* 0x000000084d4d7220 */ /* 0x000fe20000400000 */
[----:B0-----:R-:W-:Y:S01]  /*50b0*/  F2FP.SATFINITE.E4M3.F32.PACK_AB_MERGE_C R3, RZ, R64, RZ ;  /* 0x00000040ff03723e */ /* 0x001fe200048070ff */
[----:B------:R-:W-:Y:S01]  /*50c0*/  @!P3 STG.E.U8 desc[UR12][R16.64+0x9], R63 ;  /* 0x0000093f1000b986 */ /* 0x000fe2000c10110c */
[----:B-1----:R-:W-:Y:S01]  /*50d0*/  F2FP.SATFINITE.E4M3.F32.PACK_AB_MERGE_C R5, RZ, R66, RZ ;  /* 0x00000042ff05723e */ /* 0x002fe200048070ff */
[-C--:B------:R-:W-:Y:S01]  /*50e0*/  FMUL R78, R78, R8.reuse ;  /* 0x000000084e4e7220 */ /* 0x080fe20000400000 */
[C---:B------:R-:W-:Y:S01]  /*50f0*/  ISETP.LT.OR P3, PT, R9.reuse, 0x19, !P0 ;  /* 0x000000190900780c */ /* 0x040fe20004761670 */
[----:B------:R-:W-:Y:S01]  /*5100*/  @!P4 STG.E.U8 desc[UR12][R12.64+0x11], R65 ;  /* 0x000011410c00c986 */ /* 0x000fe2000c10110c */
[----:B------:R-:W-:Y:S01]  /*5110*/  ISETP.LT.OR P4, PT, R9, 0x1a, !P0 ;  /* 0x0000001a0900780c */ /* 0x000fe20004781670 */
[-C--:B------:R-:W-:Y:S01]  /*5120*/  FMUL R79, R79, R8.reuse ;  /* 0x000000084f4f7220 */ /* 0x080fe20000400000 */
[----:B------:R-:W-:Y:S01]  /*5130*/  F2FP.SATFINITE.E4M3.F32.PACK_AB_MERGE_C R73, RZ, R73, RZ ;  /* 0x00000049ff49723e */ /* 0x000fe200048070ff */
[----:B------:R-:W-:Y:S01]  /*5140*/  FMUL R81, R81, R8 ;  /* 0x0000000851517220 */ /* 0x000fe20000400000 */
[----:B--2---:R-:W-:Y:S01]  /*5150*/  F2FP.SATFINITE.E4M3.F32.PACK_AB_MERGE_C R15, RZ, R72, RZ ;  /* 0x00000048ff0f723e */ /* 0x004fe200048070ff */
[----:B------:R0:W-:Y:S01]  /*5160*/  @!P1 STG.E.U8 desc[UR12][R12.64+0x10], R3 ;  /* 0x000010030c009986 */ /* 0x0001e2000c10110c */
[C---:B------:R-:W-:Y:S01]  /*5170*/  ISETP.LT.OR P1, PT, R9.reuse, 0x21, !P0 ;  /* 0x000000210900780c */ /* 0x040fe20004721670 */
        /* <DEDUP_REMOVED lines=8> */
[----:B------:R-:W-:Y:S01]  /*5200*/  FMUL R83, R83, R8 ;  /* 0x0000000853537220 */ /* 0x000fe20000400000 */
[----:B------:R-:W-:Y:S01]  /*5210*/  F2FP.SATFINITE.E4M3.F32.PACK_AB_MERGE_C R79, RZ, R79, RZ ;  /* 0x0000004fff4f723e */ /* 0x000fe200048070ff */
[----:B------:R-:W-:Y:S01]  /*5220*/  @!P4 STG.E.U8 desc[UR12][R12.64+0x19], R69 ;  /* 0x000019450c00c986 */ /* 0x000fe2000c10110c */
[----:B0-----:R-:W-:Y:S01]  /*5230*/  F2FP.SATFINITE.E4M3.F32.PACK_AB_MERGE_C R3, RZ, R68, RZ ;  /* 0x00000044ff03723e */ /* 0x001fe200048070ff */
[-C--:B------:R-:W-:Y:S01]  /*5240*/  FMUL R84, R84, R8.reuse ;  /* 0x0000000854547220 */ /* 0x080fe20000400000 */
[----:B------:R-:W-:Y:S01]  /*5250*/  ISETP.LT.OR P4, PT, R9, 0x22, !P2 ;  /* 0x000000220900780c */ /* 0x000fe20005781670 */
[----:B------:R-:W-:Y:S01]  /*5260*/  FMUL R85, R85, R8 ;  /* 0x0000000855557220 */ /* 0x000fe20000400000 */
[----:B-1----:R-:W-:Y:S01]  /*5270*/  F2FP.SATFINITE.E4M3.F32.PACK_AB_MERGE_C R5, RZ, R70, RZ ;  /* 0x00000046ff05723e */ /* 0x002fe200048070ff */
[----:B------:R0:W-:Y:S01]  /*5280*/  @!P3 STG.E.U8 desc[UR12][R12.64+0x18], R3 ;  /* 0x000018030c00b986 */ /* 0x0001e2000c10110c */
[C---:B------:R-:W-:Y:S01]  /*5290*/  ISETP.LT.OR P3, PT, R9.reuse, 0x22, !P0 ;  /* 0x000000220900780c */ /* 0x040fe20004761670 */
[-C--:B------:R-:W-:Y:S01]  /*52a0*/  FMUL R86, R86, R8.reuse ;  /* 0x0000000856567220 */ /* 0x080fe20000400000 */
[----:B------:R-:W-:Y:S01]  /*52b0*/  F2FP.SATFINITE.E4M3.F32.PACK_AB_MERGE_C R81, RZ, R81, RZ ;  /* 0x00000051ff51723e */ /* 0x000fe200048070ff */
[----:B------:R1:W-:Y:S01]  /*52c0*/  @!P5 STG.E.U8 desc[UR12][R16.64+0x18], R5 ;  /* 0x000018051000d986 */ /* 0x0003e2000c10110c */
[----:B------:R-:W-:Y:S01]  /*52d0*/  ISETP.LT.OR P5, PT, R9, 0x29, !P0 ;  /* 0x000000290900780c */ /* 0x000fe200047a1670 */
[-C--:B------:R-:W-:Y:S01]  /*52e0*/  FMUL R87, R87, R8.reuse ;  /* 0x0000000857577220 */ /* 0x080fe20000400000 */
[----:B------:R-:W-:Y:S01]  /*52f0*/  F2FP.SATFINITE.E4M3.F32.PACK_AB_MERGE_C R83, RZ, R83, RZ ;  /* 0x00000053ff53723e */ /* 0x000fe200048070ff */
[----:B------:R-:W-:Y:S01]  /*5300*/  @!P6 STG.E.U8 desc[UR12][R16.64+0x19], R71 ;  /* 0x000019471000e986 */ /* 0x000fe2000c10110c */
[C---:B------:R-:W-:Y:S01]  /*5310*/  ISETP.LT.OR P6, PT, R9.reuse, 0x2a, !P0 ;  /* 0x0000002a0900780c */ /* 0x040fe200047c1670 */
[-C--:B------:R-:W-:Y:S01]  /*5320*/  FMUL R24, R24, R8.reuse ;  /* 0x0000000818187220 */ /* 0x080fe20000400000 */
[----:B------:R-:W-:Y:S01]  /*5330*/  F2FP.SATFINITE.E4M3.F32.PACK_AB_MERGE_C R85, RZ, R85, RZ ;  /* 0x00000055ff55723e */ /* 0x000fe200048070ff */
        /* <DEDUP_REMOVED lines=25> */
[----:B------:R-:W-:Y:S01]  /*54d0*/  FMUL R32, R32, R8 ;  /* 0x0000000820207220 */ /* 0x000fe20000400000 */
[----:B0-----:R-:W-:Y:S01]  /*54e0*/  F2FP.SATFINITE.E4M3.F32.PACK_AB_MERGE_C R3, RZ, R78, RZ ;  /* 0x0000004eff03723e */ /* 0x001fe200048070ff */
[----:B------:R-:W-:Y:S01]  /*54f0*/  @!P3 STG.E.U8 desc[UR12][R16.64+0x29], R79 ;  /* 0x0000294f1000b986 */ /* 0x000fe2000c10110c */
[----:B------:R-:W-:Y:S01]  /*5500*/  ISETP.LT.OR P3, PT, R9, 0x3a, !P0 ;  /* 0x0000003a0900780c */ /* 0x000fe20004761670 */
[----:B------:R-:W-:Y:S01]  /*5510*/  FMUL R33, R33, R8 ;  /* 0x0000000821217220 */ /* 0x000fe20000400000 */
[----:B-1----:R-:W-:Y:S01]  /*5520*/  F2FP.SATFINITE.E4M3.F32.PACK_AB_MERGE_C R5, RZ, R80, RZ ;  /* 0x00000050ff05723e */ /* 0x002fe200048070ff */
[----:B------:R0:W-:Y:S01]  /*5530*/  @!P1 STG.E.U8 desc[UR12][R16.64+0x28], R3 ;  /* 0x0000280310009986 */ /* 0x0001e2000c10110c */
[----:B------:R-:W-:Y:S01]  /*5540*/  ISETP.GE.AND P1, PT, R14, 0x41, PT ;  /* 0x000000410e00780c */ /* 0x000fe20003f26270 */
[-C--:B------:R-:W-:Y:S01]  /*5550*/  FMUL R34, R34, R8.reuse ;  /* 0x0000000822227220 */ /* 0x080fe20000400000 */
[----:B------:R-:W-:Y:S01]  /*5560*/  F2FP.SATFINITE.E4M3.F32.PACK_AB_MERGE_C R29, RZ, R29, RZ ;  /* 0x0000001dff1d723e */ /* 0x000fe200048070ff */
[----:B------:R-:W-:Y:S01]  /*5570*/  @!P5 STG.E.U8 desc[UR12][R12.64+0x31], R81 ;  /* 0x000031510c00d986 */ /* 0x000fe2000c10110c */
[----:B------:R-:W-:Y:S01]  /*5580*/  ISETP.LT.OR P5, PT, R9, 0x32, !P2 ;  /* 0x000000320900780c */ /* 0x000fe200057a1670 */
[-C--:B------:R-:W-:Y:S01]  /*5590*/  FMUL R35, R35, R8.reuse ;  /* 0x0000000823237220 */ /* 0x080fe20000400000 */
[----:B------:R-:W-:Y:S01]  /*55a0*/  F2FP.SATFINITE.E4M3.F32.PACK_AB_MERGE_C R31, RZ, R31, RZ ;  /* 0x0000001fff1f723e */ /* 0x000fe200048070ff */
[----:B------:R1:W-:Y:S01]  /*55b0*/  @!P4 STG.E.U8 desc[UR12][R12.64+0x30], R5 ;  /* 0x000030050c00c986 */ /* 0x0003e2000c10110c */
[C---:B------:R-:W-:Y:S01]  /*55c0*/  ISETP.LT.OR P4, PT, R9.reuse, 0x39, !P0 ;  /* 0x000000390900780c */ /* 0x040fe20004781670 */
[-C--:B------:R-:W-:Y:S01]  /*55d0*/  FMUL R36, R36, R8.reuse ;  /* 0x0000000824247220 */ /* 0x080fe20000400000 */
[----:B------:R-:W-:Y:S01]  /*55e0*/  ISETP.GE.AND P0, PT, R14, 0x49, PT ;  /* 0x000000490e00780c */ /* 0x000fe20003f06270 */
[----:B------:R-:W-:Y:S01]  /*55f0*/  @!P6 STG.E.U8 desc[UR12][R16.64+0x30], R15 ;  /* 0x0000300f1000e986 */ /* 0x000fe2000c10110c */
[----:B------:R-:W-:Y:S01]  /*5600*/  ISETP.LT.OR P6, PT, R9, 0x39, !P2 ;  /* 0x000000390900780c */ /* 0x000fe200057c1670 */
[----:B------:R-:W-:Y:S01]  /*5610*/  FMUL R37, R37, R8 ;  /* 0x0000000825257220 */ /* 0x000fe20000400000 */
[----:B0-----:R-:W-:Y:S01]  /*5620*/  F2FP.SATFINITE.E4M3.F32.PACK_AB_MERGE_C R3, RZ, R84, RZ ;  /* 0x00000054ff03723e */ /* 0x001fe200048070ff */
[-C--:B------:R-:W-:Y:S01]  /*5630*/  FMUL R38, R38, R8.reuse ;  /* 0x0000000826267220 */ /* 0x080fe20000400000 */
[C---:B------:R-:W-:Y:S01]  /*5640*/  ISETP.LT.OR P2, PT, R9.reuse, 0x3a, !P2 ;  /* 0x0000003a0900780c */ /* 0x040fe20005741670 */
[----:B------:R-:W-:Y:S01]  /*5650*/  @!P5 STG.E.U8 desc[UR12][R16.64+0x31], R83 ;  /* 0x000031531000d986 */ /* 0x000fe2000c10110c */
        /* <DEDUP_REMOVED lines=24> */
[----:B--2---:R-:W-:Y:S01]  /*57e0*/  F2FP.SATFINITE.E4M3.F32.PACK_AB_MERGE_C R5, RZ, R26, RZ ;  /* 0x0000001aff05723e */ /* 0x004fe200048070ff */
[-C--:B------:R-:W-:Y:S01]  /*57f0*/  FMUL R45, R45, R8.reuse ;  /* 0x000000082d2d7220 */ /* 0x080fe20000400000 */
[C---:B------:R-:W-:Y:S01]  /*5800*/  ISETP.LT.OR P3, PT, R9.reuse, 0x9, !P1 ;  /* 0x000000090900780c */ /* 0x040fe20004f61670 */
[----:B------:R-:W-:Y:S01]  /*5810*/  @!P6 STG.E.U8 desc[UR12][R10.64+0x1], R27 ;  /* 0x0000011b0a00e986 */ /* 0x000fe2000c10110c */
[C---:B------:R-:W-:Y:S01]  /*5820*/  ISETP.LT.OR P6, PT, R9.reuse, 0xa, !P0 ;  /* 0x0000000a0900780c */ /* 0x040fe200047c1670 */
        /* <DEDUP_REMOVED lines=9> */
[----:B------:R-:W-:Y:S01]  /*58c0*/  ISETP.LT.OR P4, PT, R9, 0x12, !P0 ;  /* 0x000000120900780c */ /* 0x000fe20004781670 */
[-C--:B------:R-:W-:Y:S01]  /*58d0*/  FMUL R49, R49, R8.reuse ;  /* 0x0000000831317220 */ /* 0x080fe20000400000 */
[----:B------:R-:W-:Y:S01]  /*58e0*/  F2FP.SATFINITE.E4M3.F32.PACK_AB_MERGE_C R43, RZ, R43, RZ ;  /* 0x0000002bff2b723e */ /* 0x000fe200048070ff */
[----:B------:R0:W-:Y:S01]  /*58f0*/  @!P3 STG.E.U8 desc[UR12][R6.64+0x8], R3 ;  /* 0x000008030600b986 */ /* 0x0001e2000c10110c */
[C---:B------:R-:W-:Y:S01]  /*5900*/  ISETP.LT.OR P3, PT, R9.reuse, 0x12, !P1 ;  /* 0x000000120900780c */ /* 0x040fe20004f61670 */
[----:B------:R-:W-:Y:S01]  /*5910*/  FMUL R50, R50, R8 ;  /* 0x0000000832327220 */ /* 0x000fe20000400000 */
[----:B-1----:R-:W-:Y:S01]  /*5920*/  F2FP.SATFINITE.E4M3.F32.PACK_AB_MERGE_C R5, RZ, R30, RZ ;  /* 0x0000001eff05723e */ /* 0x002fe200048070ff */
[----:B------:R-:W-:Y:S01]  /*5930*/  @!P6 STG.E.U8 desc[UR12][R10.64+0x9], R31 ;  /* 0x0000091f0a00e986 */ /* 0x000fe2000c10110c */
[----:B------:R-:W-:Y:S01]  /*5940*/  ISETP.LT.OR P6, PT, R9, 0x1a, !P1 ;  /* 0x0000001a0900780c */ /* 0x000fe20004fc1670 */
[-C--:B------:R-:W-:Y:S01]  /*5950*/  FMUL R51, R51, R8.reuse ;  /* 0x0000000833337220 */ /* 0x080fe20000400000 */
[----:B------:R-:W-:Y:S01]  /*5960*/  F2FP.SATFINITE.E4M3.F32.PACK_AB_MERGE_C R45, RZ, R45, RZ ;  /* 0x0000002dff2d723e */ /* 0x000fe200048070ff */
[----:B------:R1:W-:Y:S01]  /*5970*/  @!P5 STG.E.U8 desc[UR12][R10.64+0x8], R5 ;  /* 0x000008050a00d986 */ /* 0x0003e2000c10110c */
        /* <DEDUP_REMOVED lines=8> */
[----:B------:R-:W-:Y:S01]  /*5a00*/  ISETP.LT.OR P3, PT, R9, 0x1a, !P0 ;  /* 0x0000001a0900780c */ /* 0x000fe20004761670 */
[----:B------:R-:W-:Y:S01]  /*5a10*/  FMUL R54, R54, R8 ;  /* 0x0000000836367220 */ /* 0x000fe20000400000 */
[----:B------:R-:W-:Y:S01]  /*5a20*/  F2FP.SATFINITE.E4M3.F32.PACK_AB_MERGE_C R49, RZ, R49, RZ ;  /* 0x00000031ff31723e */ /* 0x000fe200048070ff */
[----:B------:R-:W-:Y:S01]  /*5a30*/  @!P4 STG.E.U8 desc[UR12][R10.64+0x11], R35 ;  /* 0x000011230a00c986 */ /* 0x000fe2000c10110c */
[----:B-1----:R-:W-:Y:S01]  /*5a40*/  F2FP.SATFINITE.E4M3.F32.PACK_AB_MERGE_C R5, RZ, R36, RZ ;  /* 0x00000024ff05723e */ /* 0x002fe200048070ff */
[----:B------:R-:W-:Y:S01]  /*5a50*/  FMUL R8, R55, R8 ;  /* 0x0000000837087220 */ /* 0x000fe20000400000 */
[----:B------:R-:W-:-:S02]  /*5a60*/  ISETP.LT.OR P4, PT, R9, 0x21, !P1 ;  /* 0x000000210900780c */ /* 0x000fc40004f81670 */
[----:B--2---:R-:W-:Y:S01]  /*5a70*/  F2FP.SATFINITE.E4M3.F32.PACK_AB_MERGE_C R13, RZ, R42, RZ ;  /* 0x0000002aff0d723e */ /* 0x004fe200048070ff */
[----:B------:R0:W-:Y:S01]  /*5a80*/  @!P2 STG.E.U8 desc[UR12][R10.64+0x10], R3 ;  /* 0x000010030a00a986 */ /* 0x0001e2000c10110c */
[C---:B------:R-:W-:Y:S02]  /*5a90*/  ISETP.LT.OR P2, PT, R9.reuse, 0x19, !P0 ;  /* 0x000000190900780c */ /* 0x040fe40004741670 */
[----:B------:R-:W-:Y:S01]  /*5aa0*/  F2FP.SATFINITE.E4M3.F32.PACK_AB_MERGE_C R51, RZ, R51, RZ ;  /* 0x00000033ff33723e */ /* 0x000fe200048070ff */
[----:B------:R1:W-:Y:S01]  /*5ab0*/  @!P5 STG.E.U8 desc[UR12][R6.64+0x18], R5 ;  /* 0x000018050600d986 */ /* 0x0003e2000c10110c */
[C---:B------:R-:W-:Y:S02]  /*5ac0*/  ISETP.LT.OR P5, PT, R9.reuse, 0x22, !P1 ;  /* 0x000000220900780c */ /* 0x040fe40004fa1670 */
[----:B------:R-:W-:Y:S01]  /*5ad0*/  F2FP.SATFINITE.E4M3.F32.PACK_AB_MERGE_C R53, RZ, R53, RZ ;  /* 0x00000035ff35723e */ /* 0x000fe200048070ff */
[----:B------:R-:W-:Y:S01]  /*5ae0*/  @!P6 STG.E.U8 desc[UR12][R6.64+0x19], R37 ;  /* 0x000019250600e986 */ /* 0x000fe2000c10110c */
[----:B------:R-:W-:-:S02]  /*5af0*/  ISETP.LT.OR P6, PT, R9, 0x21, !P0 ;  /* 0x000000210900780c */ /* 0x000fc400047c1670 */
[----:B0-----:R-:W-:Y:S01]  /*5b00*/  F2FP.SATFINITE.E4M3.F32.PACK_AB_MERGE_C R3, RZ, R38, RZ ;  /* 0x00000026ff03723e */ /* 0x001fe200048070ff */
[----:B------:R-:W-:Y:S01]  /*5b10*/  @!P3 STG.E.U8 desc[UR12][R10.64+0x19], R39 ;  /* 0x000019270a00b986 */ /* 0x000fe2000c10110c */
[C---:B------:R-:W-:Y:S02]  /*5b20*/  ISETP.LT.OR P3, PT, R9.reuse, 0x29, !P0 ;  /* 0x000000290900780c */ /* 0x040fe40004761670 */
[----:B-1----:R-:W-:Y:S01]  /*5b30*/  F2FP.SATFINITE.E4M3.F32.PACK_AB_MERGE_C R5, RZ, R40, RZ ;  /* 0x00000028ff05723e */ /* 0x002fe200048070ff */
[----:B------:R0:W-:Y:S01]  /*5b40*/  @!P2 STG.E.U8 desc[UR12][R10.64+0x18], R3 ;  /* 0x000018030a00a986 */ /* 0x0001e2000c10110c */
[----:B------:R-:W-:-:S03]  /*5b50*/  ISETP.LT.OR P2, PT, R9, 0x29, !P1 ;  /* 0x000000290900780c */ /* 0x000fc60004f41670 */
[----:B------:R1:W-:Y:S01]  /*5b60*/  @!P4 STG.E.U8 desc[UR12][R6.64+0x20], R5 ;  /* 0x000020050600c986 */ /* 0x0003e2000c10110c */
[----:B------:R-:W-:-:S03]  /*5b70*/  ISETP.LT.OR P4, PT, R9, 0x2a, !P0 ;  /* 0x0000002a0900780c */ /* 0x000fc60004781670 */
[----:B------:R-:W-:Y:S01]  /*5b80*/  @!P5 STG.E.U8 desc[UR12][R6.64+0x21], R41 ;  /* 0x000021290600d986 */ /* 0x000fe2000c10110c */
[----:B------:R-:W-:-:S03]  /*5b90*/  ISETP.LT.OR P5, PT, R9, 0x2a, !P1 ;  /* 0x0000002a0900780c */ /* 0x000fc60004fa1670 */
[----:B------:R2:W-:Y:S01]  /*5ba0*/  @!P6 STG.E.U8 desc[UR12][R10.64+0x20], R13 ;  /* 0x0000200d0a00e986 */ /* 0x0005e2000c10110c */
[----:B------:R-:W-:Y:S02]  /*5bb0*/  ISETP.LT.OR P6, PT, R9, 0x22, !P0 ;  /* 0x000000220900780c */ /* 0x000fe400047c1670 */
[----:B0-----:R-:W-:Y:S02]  /*5bc0*/  F2FP.SATFINITE.E4M3.F32.PACK_AB_MERGE_C R3, RZ, R44, RZ ;  /* 0x0000002cff03723e */ /* 0x001fe400048070ff */
[----:B-1----:R-:W-:Y:S02]  /*5bd0*/  F2FP.SATFINITE.E4M3.F32.PACK_AB_MERGE_C R5, RZ, R46, RZ ;  /* 0x0000002eff05723e */ /* 0x002fe400048070ff */
[----:B--2---:R-:W-:-:S07]  /*5be0*/  F2FP.SATFINITE.E4M3.F32.PACK_AB_MERGE_C R13, RZ, R48, RZ ;  /* 0x00000030ff0d723e */ /* 0x004fce00048070ff */
[----:B------:R-:W-:Y:S01]  /*5bf0*/  @!P6 STG.E.U8 desc[UR12][R10.64+0x21], R43 ;  /* 0x0000212b0a00e986 */ /* 0x000fe2000c10110c */
[----:B------:R-:W-:-:S03]  /*5c00*/  ISETP.LT.OR P6, PT, R9, 0x31, !P1 ;  /* 0x000000310900780c */ /* 0x000fc60004fc1670 */
[----:B------:R0:W-:Y:S01]  /*5c10*/  @!P2 STG.E.U8 desc[UR12][R6.64+0x28], R3 ;  /* 0x000028030600a986 */ /* 0x0001e2000c10110c */
[----:B------:R-:W-:-:S03]  /*5c20*/  ISETP.LT.OR P2, PT, R9, 0x32, !P1 ;  /* 0x000000320900780c */ /* 0x000fc60004f41670 */
[----:B------:R-:W-:Y:S01]  /*5c30*/  @!P5 STG.E.U8 desc[UR12][R6.64+0x29], R45 ;  /* 0x0000292d0600d986 */ /* 0x000fe2000c10110c */
[----:B------:R-:W-:-:S03]  /*5c40*/  ISETP.LT.OR P5, PT, R9, 0x31, !P0 ;  /* 0x000000310900780c */ /* 0x000fc600047a1670 */
[----:B------:R1:W-:Y:S01]  /*5c50*/  @!P3 STG.E.U8 desc[UR12][R10.64+0x28], R5 ;  /* 0x000028050a00b986 */ /* 0x0003e2000c10110c */
[C---:B------:R-:W-:Y:S02]  /*5c60*/  ISETP.LT.OR P3, PT, R9.reuse, 0x39, !P1 ;  /* 0x000000390900780c */ /* 0x040fe40004f61670 */
[C---:B------:R-:W-:Y:S01]  /*5c70*/  ISETP.LT.OR P1, PT, R9.reuse, 0x3a, !P1 ;  /* 0x0000003a0900780c */ /* 0x040fe20004f21670 */
[----:B------:R-:W-:Y:S01]  /*5c80*/  @!P4 STG.E.U8 desc[UR12][R10.64+0x29], R47 ;  /* 0x0000292f0a00c986 */ /* 0x000fe2000c10110c */
[C---:B------:R-:W-:Y:S02]  /*5c90*/  ISETP.LT.OR P4, PT, R9.reuse, 0x32, !P0 ;  /* 0x000000320900780c */ /* 0x040fe40004781670 */
[----:B0-----:R-:W-:Y:S01]  /*5ca0*/  F2FP.SATFINITE.E4M3.F32.PACK_AB_MERGE_C R3, RZ, R50, RZ ;  /* 0x00000032ff03723e */ /* 0x001fe200048070ff */
[----:B------:R0:W-:Y:S01]  /*5cb0*/  @!P6 STG.E.U8 desc[UR12][R6.64+0x30], R13 ;  /* 0x0000300d0600e986 */ /* 0x0001e2000c10110c */
[C---:B------:R-:W-:Y:S02]  /*5cc0*/  ISETP.LT.OR P6, PT, R9.reuse, 0x39, !P0 ;  /* 0x000000390900780c */ /* 0x040fe400047c1670 */
[----:B------:R-:W-:Y:S01]  /*5cd0*/  ISETP.LT.OR P0, PT, R9, 0x3a, !P0 ;  /* 0x0000003a0900780c */ /* 0x000fe20004701670 */
[----:B------:R2:W-:Y:S01]  /*5ce0*/  @!P2 STG.E.U8 desc[UR12][R6.64+0x31], R49 ;  /* 0x000031310600a986 */ /* 0x0005e2000c10110c */
[----:B-1----:R-:W-:-:S02]  /*5cf0*/  F2FP.SATFINITE.E4M3.F32.PACK_AB_MERGE_C R5, RZ, R52, RZ ;  /* 0x00000034ff05723e */ /* 0x002fc400048070ff */
[----:B------:R-:W-:Y:S01]  /*5d00*/  F2FP.SATFINITE.E4M3.F32.PACK_AB_MERGE_C R9, RZ, R54, RZ ;  /* 0x00000036ff09723e */ /* 0x000fe200048070ff */
[----:B------:R2:W-:Y:S04]  /*5d10*/  @!P5 STG.E.U8 desc[UR12][R10.64+0x30], R3 ;  /* 0x000030030a00d986 */ /* 0x0005e8000c10110c */
[----:B------:R2:W-:Y:S01]  /*5d20*/  @!P4 STG.E.U8 desc[UR12][R10.64+0x31], R51 ;  /* 0x000031330a00c986 */ /* 0x0005e2000c10110c */
[----:B0-----:R-:W-:-:S03]  /*5d30*/  F2FP.SATFINITE.E4M3.F32.PACK_AB_MERGE_C R13, RZ, R8, RZ ;  /* 0x00000008ff0d723e */ /* 0x001fc600048070ff */
[----:B------:R2:W-:Y:S04]  /*5d40*/  @!P3 STG.E.U8 desc[UR12][R6.64+0x38], R5 ;  /* 0x000038050600b986 */ /* 0x0005e8000c10110c */
[----:B------:R2:W-:Y:S04]  /*5d50*/  @!P1 STG.E.U8 desc[UR12][R6.64+0x39], R53 ;  /* 0x0000393506009986 */ /* 0x0005e8000c10110c */
[----:B------:R2:W-:Y:S01]  /*5d60*/  @!P6 STG.E.U8 desc[UR12][R10.64+0x38], R9 ;  /* 0x000038090a00e986 */ /* 0x0005e2000c10110c */
[----:B------:R-:W-:Y:S05]  /*5d70*/  @P0 EXIT ;  /* 0x000000000000094d */ /* 0x000fea0003800000 */
[----:B------:R-:W-:Y:S01]  /*5d80*/  STG.E.U8 desc[UR12][R10.64+0x39], R13 ;  /* 0x0000390d0a007986 */ /* 0x000fe2000c10110c */
[----:B------:R-:W-:Y:S05]  /*5d90*/  EXIT ;  /* 0x000000000000794d */ /* 0x000fea0003800000 */
.L_x_10:
[----:B------:R-:W-:-:S13]  /*5da0*/  ISETP.NE.AND P0, PT, R6, RZ, PT ;  /* 0x000000ff0600720c */ /* 0x000fda0003f05270 */
[----:B------:R-:W-:Y:S05]  /*5db0*/  @P0 EXIT ;  /* 0x000000000000094d */ /* 0x000fea0003800000 */
[----:B------:R-:W-:Y:S01]  /*5dc0*/  ELECT P0, URZ, PT ;  /* 0x00000000003f782f */ /* 0x000fe20003800000 */
[----:B------:R-:W-:-:S12]  /*5dd0*/  BSSY B0, `(.L_x_151) ;  /* 0x0000081000007945 */ /* 0x000fd80003800000 */
[----:B------:R-:W-:Y:S05]  /*5de0*/  @!P0 BRA `(.L_x_152) ;  /* 0x0000000400fc8947 */ /* 0x000fea0003800000 */
[----:B------:R-:W-:-:S13]  /*5df0*/  ISETP.GE.AND P0, PT, R4, 0x1, PT ;  /* 0x000000010400780c */ /* 0x000fda0003f06270 */
[----:B------:R-:W-:Y:S05]  /*5e00*/  @!P0 BRA `(.L_x_152) ;  /* 0x0000000400f48947 */ /* 0x000fea0003800000 */
[----:B---3-5:R-:W2:Y:S01]  /*5e10*/  S2R R0, SR_CTAID.X ;  /* 0x0000000000007919 */ /* 0x028ea20000002500 */
[----:B------:R-:W-:Y:S01]  /*5e20*/  ULDC UR4, c[0x0][0x384] ;  /* 0x0000e10000047ab9 */ /* 0x000fe20000000800 */
[----:B------:R-:W-:Y:S01]  /*5e30*/  LOP3.LUT P0, RZ, R11, 0x1f, RZ, 0xc0, !PT ;  /* 0x0000001f0bff7812 */ /* 0x000fe2000780c0ff */
[----:B------:R-:W-:Y:S01]  /*5e40*/  ULDC UR5, c[0x0][0x388] ;  /* 0x0000e20000057ab9 */ /* 0x000fe20000000800 */
[----:B------:R-:W3:Y:S01]  /*5e50*/  S2R R10, SR_CTAID.Y ;  /* 0x00000000000a7919 */ /* 0x000ee20000002600 */
[----:B------:R-:W-:Y:S01]  /*5e60*/  ISETP.NE.AND P1, PT, R2, RZ, PT ;  /* 0x000000ff0200720c */ /* 0x000fe20003f25270 */
[----:B------:R-:W-:Y:S01]  /*5e70*/  VIADD R21, R4, 0x1 ;  /* 0x0000000104157836 */ /* 0x000fe20000000000 */
[----:B------:R-:W-:Y:S01]  /*5e80*/  ISETP.NE.OR P0, PT, R2, RZ, !P0 ;  /* 0x000000ff0200720c */ /* 0x000fe20004705670 */
[----:B------:R-:W-:Y:S01]  /*5e90*/  IMAD.MOV.U32 R2, RZ, RZ, RZ ;  /* 0x000000ffff027224 */ /* 0x000fe200078e00ff */
[----:B------:R-:W-:Y:S01]  /*5ea0*/  LOP3.LUT R20, R3, 0x2, RZ, 0xfc, !PT ;  /* 0x0000000203147812 */ /* 0x000fe200078efcff */
[----:B------:R-:W-:Y:S01]  /*5eb0*/  IMAD.MOV.U32 R5, RZ, RZ, 0x1 ;  /* 0x00000001ff057424 */ /* 0x000fe200078e00ff */
[----:B------:R-:W-:-:S02]  /*5ec0*/  CS2R R6, SRZ ;  /* 0x0000000000067805 */ /* 0x000fc4000001ff00 */
[----:B01----:R-:W-:Y:S01]  /*5ed0*/  CS2R R8, SRZ ;  /* 0x0000000000087805 */ /* 0x003fe2000001ff00 */
[----:B--2---:R-:W-:-:S04]  /*5ee0*/  IMAD.SHL.U32 R16, R0, 0x80, RZ ;  /* 0x0000008000107824 */ /* 0x004fc800078e00ff */
[----:B------:R-:W-:-:S04]  /*5ef0*/  IMAD.HI.U32 R0, R16, UR4, RZ ;  /* 0x0000000410007c27 */ /* 0x000fc8000f8e00ff */
[----:B---3--:R-:W-:Y:S01]  /*5f00*/  IMAD.SHL.U32 R18, R10, 0x40, RZ ;  /* 0x000000400a127824 */ /* 0x008fe200078e00ff */
[----:B------:R-:W-:-:S07]  /*5f10*/  SHF.R.U32.HI R0, RZ, UR5, R0 ;  /* 0x00000005ff007c19 */ /* 0x000fce0008011600 */
.L_x_156:
[----:B------:R-:W0:Y:S01]  /*5f20*/  S2R R11, SR_CgaCtaId ;  /* 0x00000000000b7919 */ /* 0x000e220000008800 */
[----:B------:R-:W-:-:S04]  /*5f30*/  MOV R10, 0x400 ;  /* 0x00000400000a7802 */ /* 0x000fc80000000f00 */
[----:B0-----:R-:W-:Y:S02]  /*5f40*/  LEA R19, R11, R10, 0x18 ;  /* 0x0000000a0b137211 */ /* 0x001fe400078ec0ff */
[----:B------:R-:W-:-:S03]  /*5f50*/  SHF.L.U32 R10, R5, 0x1f, RZ ;  /* 0x0000001f050a7819 */ /* 0x000fc600000006ff */
[----:B------:R-:W-:-:S07]  /*5f60*/  IMAD R17, R2, 0x8, R19 ;  /* 0x0000000802117824 */ /* 0x000fce00078e0213 */
.L_x_153:
[----:B0-----:R0:W1:Y:S02]  /*5f70*/  SYNCS.PHASECHK.TRANS64.TRYWAIT P2, [R17+URZ+0x37928], R10 ;  /* 0x0379280a110075a7 */ /* 0x001064000804017f */
[----:B-1----:R-:W-:Y:S05]  /*5f80*/  @!P2 NANOSLEEP.SYNCS 0x989680 ;  /* 0x009896800000a95d */ /* 0x002fea0003900000 */
[----:B------:R-:W1:Y:S02]  /*5f90*/  @!P2 SYNCS.PHASECHK.TRANS64 P2, [R17+URZ+0x37928], R10 ;  /* 0x0379280a1100a5a7 */ /* 0x000e64000804007f */
[----:B-1----:R-:W-:Y:S05]  /*5fa0*/  @!P2 BRA `(.L_x_153) ;  /* 0xfffffffc00f0a947 */ /* 0x002fea000383ffff */
[----:B0-----:R-:W0:Y:S02]  /*5fb0*/  @!P1 LDC R10, c[0x0][0x580] ;  /* 0x00016000ff0a9b82 */ /* 0x001e240000000800 */
[----:B0-----:R0:W-:Y:S02]  /*5fc0*/  @!P1 SYNCS.ARRIVE.TRANS64 RZ, [R17+URZ+0x37800], R10 ;  /* 0x0378000a11ff99a7 */ /* 0x0011e4000800003f */
[----:B0-----:R-:W-:-:S04]  /*5fd0*/  PRMT R10, R20, 0x9910, RZ ;  /* 0x00009910140a7816 */ /* 0x001fc800000000ff */
[----:B------:R-:W-:-:S13]  /*5fe0*/  ISETP.NE.AND P2, PT, R10, 0x2, PT ;  /* 0x000000020a00780c */ /* 0x000fda0003f45270 */
[----:B------:R-:W-:Y:S05]  /*5ff0*/  @P2 BRA `(.L_x_154) ;  /* 0x0000000000042947 */ /* 0x000fea0003800000 */
[----:B------:R-:W-:Y:S01]  /*6000*/  BPT.TRAP 0x1 ;  /* 0x000000040000795c */ /* 0x000fe20000300000 */
.L_x_154:
[----:B------:R-:W-:Y:S05]  /*6010*/  @P0 BRA `(.L_x_155) ;  /* 0x0000000000040947 */ /* 0x000fea0003800000 */
[----:B------:R-:W-:Y:S01]  /*6020*/  BPT.TRAP 0x1 ;  /* 0x000000040000795c */ /* 0x000fe20000300000 */
.L_x_155:
[----:B------:R-:W0:Y:S01]  /*6030*/  LDC R13, c[0x0][0x380] ;  /* 0x0000e000ff0d7b82 */ /* 0x000e220000000800 */
[----:B------:R-:W-:Y:S01]  /*6040*/  R2UR UR4, R0 ;  /* 0x00000000000472ca */ /* 0x000fe200000e0000 */
[----:B------:R-:W-:Y:S01]  /*6050*/  ULDC UR14, c[0x0][0x38c] ;  /* 0x0000e300000e7ab9 */ /* 0x000fe20000000800 */
[----:B------:R-:W-:Y:S01]  /*6060*/  R2UR UR13, R16 ;  /* 0x00000000100d72ca */ /* 0x000fe200000e0000 */
[----:B------:R-:W-:Y:S01]  /*6070*/  UISETP.NE.AND UP0, UPT, UR14, 0x1, UPT ;  /* 0x000000010e00788c */ /* 0x000fe2000bf05270 */
[C---:B------:R-:W-:Y:S01]  /*6080*/  R2UR UR18, R8.reuse ;  /* 0x00000000081272ca */ /* 0x040fe200000e0000 */
[----:B------:R-:W-:Y:S01]  /*6090*/  VIADD R8, R8, 0x1 ;  /* 0x0000000108087836 */ /* 0x000fe20000000000 */
[----:B------:R-:W-:Y:S01]  /*60a0*/  ULDC UR24, c[0x0][0x398] ;  /* 0x0000e60000187ab9 */ /* 0x000fe20000000800 */
[----:B------:R-:W1:Y:S01]  /*60b0*/  LDC.64 R10, c[0x0][0x3f8] ;  /* 0x0000fe00ff0a7b82 */ /* 0x000e620000000a00 */
[----:B------:R-:W-:Y:S01]  /*60c0*/  R2UR UR16, R2 ;  /* 0x00000000021072ca */ /* 0x000fe200000e0000 */
[----:B------:R-:W-:Y:S01]  /*60d0*/  ULDC UR12, c[0x0][0x3ec] ;  /* 0x0000fb00000c7ab9 */ /* 0x000fe20000000800 */
[----:B------:R-:W-:Y:S01]  /*60e0*/  R2UR UR17, R17 ;  /* 0x00000000111172ca */ /* 0x000fe200000e0000 */
[----:B------:R-:W-:Y:S01]  /*60f0*/  VIADD R21, R21, 0xffffffff ;  /* 0xffffffff15157836 */ /* 0x000fe20000000000 */
[----:B------:R-:W-:Y:S01]  /*6100*/  ULDC.64 UR28, c[0x0][0x198] ;  /* 0x00006600001c7ab9 */ /* 0x000fe20000000a00 */
[----:B------:R-:W-:Y:S01]  /*6110*/  ULDC.64 UR20, c[0x0][0x3f0] ;  /* 0x0000fc0000147ab9 */ /* 0x000fe20000000a00 */
[----:B------:R-:W-:Y:S01]  /*6120*/  @UP0 ULDC.64 UR8, c[0x0][0x390] ;  /* 0x0000e40000080ab9 */ /* 0x000fe20000000a00 */
[----:B------:R-:W1:Y:S01]  /*6130*/  LDC.64 R14, c[0x0][0x3d0] ;  /* 0x0000f400ff0e7b82 */ /* 0x000e620000000a00 */
[----:B------:R-:W-:Y:S01]  /*6140*/  ISETP.GT.AND P6, PT, R21, 0x1, PT ;  /* 0x000000011500780c */ /* 0x000fe20003fc4270 */
[----:B------:R-:W-:Y:S01]  /*6150*/  USHF.L.U32 UR18, UR18, 0x5, URZ ;  /* 0x0000000512127899 */ /* 0x000fe2000800063f */
[----:B------:R-:W-:Y:S01]  /*6160*/  UMOV UR26, 0x0 ;  /* 0x00000000001a7882 */ /* 0x000fe20000000000 */
[----:B------:R-:W-:-:S04]  /*6170*/  UMOV UR27, 0x10000000 ;  /* 0x10000000001b7882 */ /* 0x000fc80000000000 */
[----:B------:R-:W2:Y:S01]  /*6180*/  LDC R12, c[0x0][0x400] ;  /* 0x00010000ff0c7b82 */ /* 0x000ea20000000800 */
[----:B0-----:R-:W-:Y:S01]  /*6190*/  ISETP.NE.AND P2, PT, R13, 0x1, PT ;  /* 0x000000010d00780c */ /* 0x001fe20003f45270 */
[----:B------:R-:W-:-:S12]  /*61a0*/  UIADD3 UR17, UR17, 0x37800, URZ ;  /* 0x0003780011117890 */ /* 0x000fd8000fffe03f */
[----:B------:R-:W-:Y:S01]  /*61b0*/  @P2 IMAD.U32 R22, RZ, RZ, UR4 ;  /* 0x00000004ff162e24 */ /* 0x000fe2000f8e00ff */
[----:B------:R-:W-:Y:S01]  /*61c0*/  ULDC.64 UR4, c[0x0][0x3c8] ;  /* 0x0000f20000047ab9 */ /* 0x000fe20000000a00 */
[----:B-1----:R-:W-:Y:S02]  /*61d0*/  IMAD R11, R7, R14, R11 ;  /* 0x0000000e070b7224 */ /* 0x002fe400078e020b */
[----:B------:R-:W-:Y:S01]  /*61e0*/  IMAD R10, R9, UR5, R10 ;  /* 0x00000005090a7c24 */ /* 0x000fe2000f8e020a */
[----:B------:R-:W-:Y:S02]  /*61f0*/  @P2 R2UR UR13, R22 ;  /* 0x00000000160d22ca */ /* 0x000fe400000e0000 */
[----:B------:R-:W-:Y:S01]  /*6200*/  ISETP.NE.AND P2, PT, R8, UR15, PT ;  /* 0x0000000f08007c0c */ /* 0x000fe2000bf45270 */
[----:B------:R-:W-:Y:S02]  /*6210*/  IMAD.U32 R11, R11, 0x20, R10 ;  /* 0x000000200b0b7824 */ /* 0x000fe400078e000a */
[----:B--2---:R-:W-:Y:S01]  /*6220*/  IMAD R12, R6, R15, R12 ;  /* 0x0000000f060c7224 */ /* 0x004fe200078e020c */
[----:B------:R-:W-:Y:S01]  /*6230*/  SEL R8, R8, RZ, P2 ;  /* 0x000000ff08087207 */ /* 0x000fe20001000000 */
[----:B------:R-:W0:Y:S02]  /*6240*/  LDC.64 R14, c[0x0][0x3e0] ;  /* 0x0000f800ff0e7b82 */ /* 0x000e240000000a00 */
[----:B------:R-:W-:-:S04]  /*6250*/  IMAD.U32 R11, R12, 0x400, R11 ;  /* 0x000004000c0b7824 */ /* 0x000fc800078e000b */
[----:B------:R-:W-:Y:S01]  /*6260*/  UIMAD.WIDE.U32 UR6, UR13, UR8, URZ ;  /* 0x000000080d0672a5 */ /* 0x000fe2000f8e003f */
[----:B------:R-:W-:Y:S01]  /*6270*/  R2UR UR25, R11 ;  /* 0x000000000b1972ca */ /* 0x000fe200000e0000 */
[----:B------:R-:W-:Y:S01]  /*6280*/  UIADD3 UR6, -UR13, URZ, URZ ;  /* 0x0000003f0d067290 */ /* 0x000fe2000fffe13f */
[----:B------:R-:W-:Y:S01]  /*6290*/  VIADD R11, R6, 0x1 ;  /* 0x00000001060b7836 */ /* 0x000fe20000000000 */
[----:B------:R-:W-:Y:S01]  /*62a0*/  UMOV UR5, UR13 ;  /* 0x0000000d00057c82 */ /* 0x000fe20008000000 */
[----:B------:R-:W-:Y:S02]  /*62b0*/  @UP0 USHF.R.U32.HI UR5, URZ, UR9, UR7 ;  /* 0x000000093f050299 */ /* 0x000fe40008011607 */
[----:B------:R-:W-:Y:S01]  /*62c0*/  UISETP.NE.AND UP0, UPT, UR24, 0x1, UPT ;  /* 0x000000011800788c */ /* 0x000fe2000bf05270 */
[----:B------:R-:W-:Y:S01]  /*62d0*/  IMAD R10, R13, UR6, R16 ;  /* 0x000000060d0a7c24 */ /* 0x000fe2000f8e0210 */
[----:B------:R-:W-:Y:S01]  /*62e0*/  R2UR UR7, R19 ;  /* 0x00000000130772ca */ /* 0x000fe200000e0000 */
[----:B------:R-:W-:Y:S01]  /*62f0*/  VIADD R13, R9, 0x1 ;  /* 0x00000001090d7836 */ /* 0x000fe20000000000 */
[----:B------:R-:W-:Y:S01]  /*6300*/  ULDC.64 UR8, c[0x0][0x3c0] ;  /* 0x0000f00000087ab9 */ /* 0x000fe20000000a00 */
[----:B------:R-:W-:Y:S01]  /*6310*/  @P2 IMAD.MOV R13, RZ, RZ, R9 ;  /* 0x000000ffff0d2224 */ /* 0x000fe200078e0209 */
[----:B------:R-:W-:Y:S01]  /*6320*/  R2UR UR19, R10 ;  /* 0x000000000a1372ca */ /* 0x000fe200000e0000 */
[C---:B------:R-:W-:Y:S01]  /*6330*/  IMAD R19, R2.reuse, 0x800, R19 ;  /* 0x0000080002137824 */ /* 0x040fe200078e0213 */
[----:B------:R-:W-:Y:S01]  /*6340*/  UMOV UR22, UR5 ;  /* 0x0000000500167c82 */ /* 0x000fe20008000000 */
[----:B------:R-:W-:Y:S01]  /*6350*/  VIADD R10, R7, 0x1 ;  /* 0x00000001070a7836 */ /* 0x000fe20000000000 */
[----:B------:R-:W-:Y:S01]  /*6360*/  UIADD3 UR6, UP1, UR28, 0xf0, URZ ;  /* 0x000000f01c067890 */ /* 0x000fe2000ff3e03f */
[----:B0-----:R-:W-:Y:S01]  /*6370*/  ISETP.NE.AND P3, PT, R13, R14, PT ;  /* 0x0000000e0d00720c */ /* 0x001fe20003f65270 */
[----:B------:R-:W-:Y:S01]  /*6380*/  @UP0 ULDC UR10, c[0x0][0x39c] ;  /* 0x0000e700000a0ab9 */ /* 0x000fe20000000800 */
[----:B------:R-:W-:Y:S01]  /*6390*/  @UP0 ULDC UR30, c[0x0][0x3a0] ;  /* 0x0000e800001e0ab9 */ /* 0x000fe20000000800 */
[----:B------:R-:W-:Y:S01]  /*63a0*/  UIMAD.WIDE.U32 UR10, UR5, UR10, URZ ;  /* 0x0000000a050a72a5 */ /* 0x000fe2000f8e003f */
[----:B------:R-:W-:Y:S01]  /*63b0*/  R2UR UR23, R19 ;  /* 0x00000000131772ca */ /* 0x000fe200000e0000 */
[----:B------:R-:W-:Y:S01]  /*63c0*/  ULEA UR16, UR16, UR7, 0xc ;  /* 0x0000000710107291 */ /* 0x000fe2000f8e603f */
[----:B------:R-:W-:Y:S01]  /*63d0*/  VIADD R2, R2, 0x1 ;  /* 0x0000000102027836 */ /* 0x000fe20000000000 */
[----:B------:R-:W-:-:S02]  /*63e0*/  @UP0 USHF.R.U32.HI UR22, URZ, UR30, UR11 ;  /* 0x0000001e3f160299 */ /* 0x000fc4000801160b */
[----:B------:R-:W-:Y:S01]  /*63f0*/  UIMAD UR19, UR19, UR8, UR12 ;  /* 0x00000008131372a4 */ /* 0x000fe2000f8e020c */
[----:B------:R-:W-:Y:S01]  /*6400*/  R2UR UR12, R9 ;  /* 0x00000000090c72ca */ /* 0x000fe200000e0000 */
[----:B------:R-:W-:Y:S01]  /*6410*/  UIADD3 UR7, -UR5, URZ, URZ ;  /* 0x0000003f05077290 */ /* 0x000fe2000fffe13f */
[----:B------:R-:W-:Y:S01]  /*6420*/  R2UR UR11, R18 ;  /* 0x00000000120b72ca */ /* 0x000fe200000e0000 */
[----:B------:R-:W-:Y:S01]  /*6430*/  UIADD3 UR8, -UR22, URZ, URZ ;  /* 0x0000003f16087290 */ /* 0x000fe2000fffe13f */
[----:B------:R-:W-:Y:S01]  /*6440*/  @P3 IMAD.MOV R10, RZ, RZ, R7 ;  /* 0x000000ffff0a3224 */ /* 0x000fe200078e0207 */
[----:B------:R-:W-:Y:S01]  /*6450*/  UIMAD UR7, UR14, UR7, UR13 ;  /* 0x000000070e0772a4 */ /* 0x000fe2000f8e020d */
[----:B------:R-:W-:Y:S01]  /*6460*/  R2UR UR13, R7 ;  /* 0x00000000070d72ca */ /* 0x000fe200000e0000 */
[----:B------:R-:W-:Y:S01]  /*6470*/  UIMAD UR5, UR24, UR8, UR5 ;  /* 0x00000008180572a4 */ /* 0x000fe2000f8e0205 */
[----:B------:R-:W-:Y:S01]  /*6480*/  R2UR UR14, R6 ;  /* 0x00000000060e72ca */ /* 0x000fe200000e0000 */
[----:B------:R-:W-:Y:S01]  /*6490*/  UIADD3 UR28, UP2, UR28, 0x270, URZ ;  /* 0x000002701c1c7890 */ /* 0x000fe2000ff5e03f */
[----:B------:R-:W-:Y:S01]  /*64a0*/  ISETP.NE.AND P4, PT, R10, R15, PT ;  /* 0x0000000f0a00720c */ /* 0x000fe20003f85270 */
[----:B------:R-:W-:Y:S01]  /*64b0*/  UIMAD UR20, UR7, UR9, UR20 ;  /* 0x00000009071472a4 */ /* 0x000fe2000f8e0214 */
[C---:B------:R-:W-:Y:S01]  /*64c0*/  ISETP.NE.AND P5, PT, R2.reuse, 0x25, PT ;  /* 0x000000250200780c */ /* 0x040fe20003fa5270 */
[----:B------:R-:W-:Y:S01]  /*64d0*/  UIMAD UR21, UR5, UR4, UR21 ;  /* 0x00000004051572a4 */ /* 0x000fe2000f8e0215 */
[----:B------:R-:W-:Y:S01]  /*64e0*/  SEL R9, R13, RZ, P3 ;  /* 0x000000ff0d097207 */ /* 0x000fe20001800000 */
[----:B------:R-:W-:Y:S01]  /*64f0*/  UIADD3.X UR7, URZ, UR29, URZ, UP1, !UPT ;  /* 0x0000001d3f077290 */ /* 0x000fe20008ffe43f */
[----:B------:R-:W-:Y:S01]  /*6500*/  SEL R12, RZ, 0x1, P5 ;  /* 0x00000001ff0c7807 */ /* 0x000fe20002800000 */
[----:B------:R-:W-:Y:S01]  /*6510*/  UPRMT UR4, UR25, 0x5410, URZ ;  /* 0x0000541019047896 */ /* 0x000fe2000800003f */
[----:B------:R-:W-:Y:S01]  /*6520*/  SEL R2, R2, RZ, P5 ;  /* 0x000000ff02027207 */ /* 0x000fe20002800000 */
[----:B------:R-:W-:Y:S01]  /*6530*/  UIADD3 UR8, UR23, 0x25000, URZ ;  /* 0x0002500017087890 */ /* 0x000fe2000fffe03f */
[----:B------:R-:W-:Y:S01]  /*6540*/  LOP3.LUT R5, R5, R12, RZ, 0x3c, !PT ;  /* 0x0000000c05057212 */ /* 0x000fe200078e3cff */
[----:B------:R-:W-:Y:S01]  /*6550*/  UIADD3.X UR29, URZ, UR29, URZ, UP2, !UPT ;  /* 0x0000001d3f1d7290 */ /* 0x000fe200097fe43f */
[----:B------:R-:W-:Y:S01]  /*6560*/  SEL R7, R10, RZ, P4 ;  /* 0x000000ff0a077207 */ /* 0x000fe20002000000 */
[----:B------:R-:W-:Y:S01]  /*6570*/  UMOV UR9, UR17 ;  /* 0x0000001100097c82 */ /* 0x000fe20008000000 */
[----:B------:R-:W-:Y:S01]  /*6580*/  UMOV UR10, UR18 ;  /* 0x00000012000a7c82 */ /* 0x000fe20008000000 */
[----:B------:R-:W-:Y:S01]  /*6590*/  @P4 IMAD.MOV R11, RZ, RZ, R6 ;  /* 0x000000ffff0b4224 */ /* 0x000fe200078e0206 */
[----:B------:R2:W-:Y:S03]  /*65a0*/  UTMALDG.5D.IM2COL [UR16], [UR6], UR4 ;  /* 0x00000010060073b4 */ /* 0x0005e60008060004 */
[----:B------:R-:W-:Y:S01]  /*65b0*/  IMAD.MOV.U32 R6, RZ, RZ, R11 ;  /* 0x000000ffff067224 */ /* 0x000fe200078e000b */
[----:B------:R2:W-:Y:S02]  /*65c0*/  UTMALDG.5D [UR8], [UR28], desc[UR26] ;  /* 0x00001a081c0075b4 */ /* 0x0005e40008021000 */
[----:B--2---:R-:W-:Y:S05]  /*65d0*/  @P6 BRA `(.L_x_156) ;  /* 0xfffffff800506947 */ /* 0x004fea000383ffff */
.L_x_152:
[----:B------:R-:W-:Y:S05]  /*65e0*/  BSYNC B0 ;  /* 0x0000000000007941 */ /* 0x000fea0003800000 */
.L_x_151:
[----:B------:R-:W-:Y:S01]  /*65f0*/  ISETP.GE.U32.AND P0, PT, R4, 0x25, PT ;  /* 0x000000250400780c */ /* 0x000fe20003f06070 */
[----:B------:R-:W-:-:S12]  /*6600*/  IMAD.MOV.U32 R5, RZ, RZ, 0x1 ;  /* 0x00000001ff057424 */ /* 0x000fd800078e00ff */
[----:B------:R-:W-:Y:S05]  /*6610*/  @!P0 BRA `(.L_x_157) ;  /* 0x00000000001c8947 */ /* 0x000fea0003800000 */
[----:B------:R-:W-:-:S04]  /*6620*/  IMAD.WIDE.U32 R6, R4, -0x45306eb3, RZ ;  /* 0xbacf914d04067825 */ /* 0x000fc800078e00ff */
[----:B------:R-:W-:-:S05]  /*6630*/  IMAD.IADD R5, R4, 0x1, -R7 ;  /* 0x0000000104057824 */ /* 0x000fca00078e0a07 */
[----:B------:R-:W-:-:S04]  /*6640*/  LEA.HI R5, R5, R7, RZ, 0x1f ;  /* 0x0000000705057211 */ /* 0x000fc800078ff8ff */
[----:B------:R-:W-:-:S04]  /*6650*/  SHF.R.U32.HI R5, RZ, 0x5, R5 ;  /* 0x00000005ff057819 */ /* 0x000fc80000011605 */
[----:B------:R-:W-:-:S04]  /*6660*/  LOP3.LUT R5, R5, 0x1, RZ, 0xc0, !PT ;  /* 0x0000000105057812 */ /* 0x000fc800078ec0ff */
[----:B------:R-:W-:-:S04]  /*6670*/  ISETP.NE.U32.AND P0, PT, R5, 0x1, PT ;  /* 0x000000010500780c */ /* 0x000fc80003f05070 */
[----:B------:R-:W-:-:S09]  /*6680*/  SEL R5, RZ, 0x1, !P0 ;  /* 0x00000001ff057807 */ /* 0x000fd20004000000 */
.L_x_157:
[----:B------:R-:W-:Y:S05]  /*6690*/  WARPSYNC.ALL ;  /* 0x0000000000007948 */ /* 0x000fea0003800000 */
[----:B------:R-:W-:-:S13]  /*66a0*/  ELECT P0, URZ, PT ;  /* 0x00000000003f782f */ /* 0x000fda0003800000 */
[----:B------:R-:W-:Y:S05]  /*66b0*/  @!P0 EXIT ;  /* 0x000000000000894d */ /* 0x000fea0003800000 */
[----:B------:R-:W-:-:S04]  /*66c0*/  LOP3.LUT R3, R3, 0x2, RZ, 0xfc, !PT ;  /* 0x0000000203037812 */ /* 0x000fc800078efcff */
[----:B------:R-:W-:-:S13]  /*66d0*/  ISETP.NE.AND P0, PT, R3, 0x3, PT ;  /* 0x000000030300780c */ /* 0x000fda0003f05270 */
[----:B------:R-:W-:Y:S05]  /*66e0*/  @!P0 BRA `(.L_x_158) ;  /* 0x0000000000048947 */ /* 0x000fea0003800000 */
[----:B------:R-:W-:Y:S01]  /*66f0*/  BPT.TRAP 0x1 ;  /* 0x000000040000795c */ /* 0x000fe20000300000 */
.L_x_158:
[----:B------:R-:W2:Y:S01]  /*6700*/  S2R R7, SR_CgaCtaId ;  /* 0x0000000000077919 */ /* 0x000ea20000008800 */
[----:B------:R-:W-:Y:S01]  /*6710*/  IMAD.WIDE.U32 R2, R4, -0x45306eb3, RZ ;  /* 0xbacf914d04027825 */ /* 0x000fe200078e00ff */
[----:B---3-5:R-:W-:-:S03]  /*6720*/  MOV R0, 0x400 ;  /* 0x0000040000007802 */ /* 0x028fc60000000f00 */
[----:B------:R-:W-:-:S05]  /*6730*/  IMAD.IADD R2, R4, 0x1, -R3 ;  /* 0x0000000104027824 */ /* 0x000fca00078e0a03 */
[----:B------:R-:W-:-:S04]  /*6740*/  LEA.HI R2, R2, R3, RZ, 0x1f ;  /* 0x0000000302027211 */ /* 0x000fc800078ff8ff */
[----:B------:R-:W-:-:S05]  /*6750*/  SHF.R.U32.HI R3, RZ, 0x5, R2 ;  /* 0x00000005ff037819 */ /* 0x000fca0000011602 */
[----:B------:R-:W-:Y:S01]  /*6760*/  IMAD R3, R3, -0x25, R4 ;  /* 0xffffffdb03037824 */ /* 0x000fe200078e0204 */
[----:B--2---:R-:W-:Y:S02]  /*6770*/  LEA R0, R7, R0, 0x18 ;  /* 0x0000000007007211 */ /* 0x004fe400078ec0ff */
[----:B------:R-:W-:-:S03]  /*6780*/  SHF.L.U32 R7, R5, 0x1f, RZ ;  /* 0x0000001f05077819 */ /* 0x000fc600000006ff */
[----:B------:R-:W-:-:S04]  /*6790*/  VIADD R0, R0, 0x37928 ;  /* 0x0003792800007836 */ /* 0x000fc80000000000 */
[----:B------:R-:W-:-:S07]  /*67a0*/  IMAD R2, R3, 0x8, R0 ;  /* 0x0000000803027824 */ /* 0x000fce00078e0200 */
.L_x_159:
[----:B--2---:R2:W3:Y:S02]  /*67b0*/  SYNCS.PHASECHK.TRANS64.TRYWAIT P0, [R2+URZ], R7 ;  /* 0x00000007020075a7 */ /* 0x0044e4000800017f */
[----:B---3--:R-:W-:Y:S05]  /*67c0*/  @!P0 NANOSLEEP.SYNCS 0x989680 ;  /* 0x009896800000895d */ /* 0x008fea0003900000 */
[----:B------:R-:W3:Y:S02]  /*67d0*/  @!P0 SYNCS.PHASECHK.TRANS64 P0, [R2+URZ], R7 ;  /* 0x00000007020085a7 */ /* 0x000ee4000800007f */
[----:B---3--:R-:W-:Y:S05]  /*67e0*/  @!P0 BRA `(.L_x_159) ;  /* 0xfffffffc00f08947 */ /* 0x008fea000383ffff */
[----:B------:R-:W-:-:S05]  /*67f0*/  VIADD R3, R3, 0x1 ;  /* 0x0000000103037836 */ /* 0x000fca0000000000 */
[----:B------:R-:W-:-:S04]  /*6800*/  ISETP.NE.AND P0, PT, R3, 0x25, PT ;  /* 0x000000250300780c */ /* 0x000fc80003f05270 */
[----:B--2---:R-:W-:Y:S02]  /*6810*/  SEL R2, RZ, 0x1, P0 ;  /* 0x00000001ff027807 */ /* 0x004fe40000000000 */
[----:B------:R-:W-:Y:S02]  /*6820*/  SEL R3, R3, RZ, P0 ;  /* 0x000000ff03037207 */ /* 0x000fe40000000000 */
[----:B------:R-:W-:-:S03]  /*6830*/  LOP3.LUT R7, R5, R2, RZ, 0x3c, !PT ;  /* 0x0000000205077212 */ /* 0x000fc600078e3cff */
[----:B------:R-:W-:Y:S01]  /*6840*/  IMAD R2, R3, 0x8, R0 ;  /* 0x0000000803027824 */ /* 0x000fe200078e0200 */
[----:B------:R-:W-:-:S07]  /*6850*/  SHF.L.U32 R5, R7, 0x1f, RZ ;  /* 0x0000001f07057819 */ /* 0x000fce00000006ff */
.L_x_160:
        /* <DEDUP_REMOVED lines=11> */
.L_x_161:
        /* <DEDUP_REMOVED lines=11> */
.L_x_162:
        /* <DEDUP_REMOVED lines=11> */
.L_x_163:
        /* <DEDUP_REMOVED lines=11> */
.L_x_164:
        /* <DEDUP_REMOVED lines=11> */
.L_x_165:
        /* <DEDUP_REMOVED lines=11> */
.L_x_166:
        /* <DEDUP_REMOVED lines=11> */
.L_x_167:
        /* <DEDUP_REMOVED lines=11> */
.L_x_168:
        /* <DEDUP_REMOVED lines=11> */
.L_x_169:
        /* <DEDUP_REMOVED lines=11> */
.L_x_170:
        /* <DEDUP_REMOVED lines=11> */
.L_x_171:
        /* <DEDUP_REMOVED lines=11> */
.L_x_172:
        /* <DEDUP_REMOVED lines=11> */
.L_x_173:
        /* <DEDUP_REMOVED lines=11> */
.L_x_174:
        /* <DEDUP_REMOVED lines=11> */
.L_x_175:
        /* <DEDUP_REMOVED lines=11> */
.L_x_176:
        /* <DEDUP_REMOVED lines=11> */
.L_x_177:
        /* <DEDUP_REMOVED lines=11> */
.L_x_178:
        /* <DEDUP_REMOVED lines=11> */
.L_x_179:
        /* <DEDUP_REMOVED lines=11> */
.L_x_180:
        /* <DEDUP_REMOVED lines=11> */
.L_x_181:
        /* <DEDUP_REMOVED lines=11> */
.L_x_182:
        /* <DEDUP_REMOVED lines=11> */
.L_x_183:
        /* <DEDUP_REMOVED lines=11> */
.L_x_184:
        /* <DEDUP_REMOVED lines=11> */
.L_x_185:
        /* <DEDUP_REMOVED lines=11> */
.L_x_186:
        /* <DEDUP_REMOVED lines=11> */
.L_x_187:
        /* <DEDUP_REMOVED lines=11> */
.L_x_188:
        /* <DEDUP_REMOVED lines=11> */
.L_x_189:
        /* <DEDUP_REMOVED lines=11> */
.L_x_190:
        /* <DEDUP_REMOVED lines=11> */
.L_x_191:
        /* <DEDUP_REMOVED lines=11> */
.L_x_192:
        /* <DEDUP_REMOVED lines=11> */
.L_x_193:
        /* <DEDUP_REMOVED lines=11> */
.L_x_194:
        /* <DEDUP_REMOVED lines=11> */
.L_x_195:
[----:B--2---:R2:W3:Y:S02]  /*8070*/  SYNCS.PHASECHK.TRANS64.TRYWAIT P0, [R3+URZ], R0 ;  /* 0x00000000030075a7 */ /* 0x0044e4000800017f */
[----:B---3--:R-:W-:Y:S05]  /*8080*/  @!P0 NANOSLEEP.SYNCS 0x989680 ;  /* 0x009896800000895d */ /* 0x008fea0003900000 */
[----:B------:R-:W3:Y:S02]  /*8090*/  @!P0 SYNCS.PHASECHK.TRANS64 P0, [R3+URZ], R0 ;  /* 0x00000000030085a7 */ /* 0x000ee4000800007f */
[----:B---3--:R-:W-:Y:S05]  /*80a0*/  @P0 EXIT ;  /* 0x000000000000094d */ /* 0x008fea0003800000 */
[----:B------:R-:W-:Y:S05]  /*80b0*/  BRA `(.L_x_195) ;  /* 0xfffffffc00ec7947 */ /* 0x000fea000383ffff */
.L_x_196:
[----:B------:R-:W-:-:S00]  /*80c0*/  BRA `(.L_x_196) ;  /* 0xfffffffc00fc7947 */ /* 0x000fc0000383ffff */
[----:B------:R-:W-:-:S00]  /*80d0*/  NOP ;  /* 0x0000000000007918 */ /* 0x000fc00000000000 */
        /* <DEDUP_REMOVED lines=10> */
.L_x_197:


//--------------------- .nv.shared._ZN7cutlass13device_kernelINS_4conv6kernel13ConvUniversalINS1_16ConvProblemShapeILNS1_8OperatorE0ELi3EEENS1_10collective14CollectiveConvINS1_46MainloopSm90TmaGmmaWarpSpecializedImplicitGemmILS5_0ELi37ELi3EN4cute5tupleIJNSA_1CILi1EEESD_SD_EEENS1_36KernelImplicitTmaWarpSpecializedSm90ELi1EEENSB_IJNSC_ILi128EEENSC_ILi64EEENSB_IJNSC_ILi32EEEEEEEEENS_12float_e4m3_tESM_NSA_8TiledMMAINSA_8MMA_AtomIJNSA_4SM904GMMA30MMA_64x64x32_F32E4M3E4M3_SS_TNILNSQ_7ScaleInE1ELSS_1EEEEEENSA_6LayoutISE_NSB_IJNSC_ILi0EEESW_SW_EEEEENSB_IJNSA_10UnderscoreESZ_SZ_EEEEENS7_6detail26Sm90ImplicitGemmTileTraitsINSA_20SM90_TMA_LOAD_IM2COLENSA_14ComposedLayoutINSA_7SwizzleILi1ELi4ELi3EEENSA_18smem_ptr_flag_bitsILi8EEENSV_INSB_IJNSB_IJNSC_ILi8EEENSC_ILi16EEEEEENSB_IJSJ_SD_EEENSB_IJSD_NSC_ILi37EEEEEEEEENSB_IJNSB_IJSJ_NSC_ILi256EEEEEENSB_IJSD_SW_EEENSB_IJSW_NSC_ILi4096EEEEEEEEEEEEEvEENS13_INSA_13SM90_TMA_LOADENS15_IS17_S19_NSV_INSB_IJNSB_IJS1A_S1A_EEES1D_S1F_EEENSB_IJS1I_S1J_NSB_IJSW_NSC_ILi2048EEEEEEEEEEEEEvEEEENS_8epilogue10collective6detail29Sm90TmaWarpSpecializedAdapterINS21_15DefaultEpilogueISM_NSB_IJNSB_IJllllEEESD_SW_EEES26_NS20_6thread17LinearCombinationISM_Li1EffLNS27_9ScaleType4KindE0ELNS_15FloatRoundStyleE2ESM_EENS_4gemm15EpilogueDefaultEEEEEvvEEEEvNT_6ParamsE --------------------------
	.section	.nv.shared._ZN7cutlass13device_kernelINS_4conv6kernel13ConvUniversalINS1_16ConvProblemShapeILNS1_8OperatorE0ELi3EEENS1_10collective14CollectiveConvINS1_46MainloopSm90TmaGmmaWarpSpecializedImplicitGemmILS5_0ELi37ELi3EN4cute5tupleIJNSA_1CILi1EEESD_SD_EEENS1_36KernelImplicitTmaWarpSpecializedSm90ELi1EEENSB_IJNSC_ILi128EEENSC_ILi64EEENSB_IJNSC_ILi32EEEEEEEEENS_12float_e4m3_tESM_NSA_8TiledMMAINSA_8MMA_AtomIJNSA_4SM904GMMA30MMA_64x64x32_F32E4M3E4M3_SS_TNILNSQ_7ScaleInE1ELSS_1EEEEEENSA_6LayoutISE_NSB_IJNSC_ILi0EEESW_SW_EEEEENSB_IJNSA_10UnderscoreESZ_SZ_EEEEENS7_6detail26Sm90ImplicitGemmTileTraitsINSA_20SM90_TMA_LOAD_IM2COLENSA_14ComposedLayoutINSA_7SwizzleILi1ELi4ELi3EEENSA_18smem_ptr_flag_bitsILi8EEENSV_INSB_IJNSB_IJNSC_ILi8EEENSC_ILi16EEEEEENSB_IJSJ_SD_EEENSB_IJSD_NSC_ILi37EEEEEEEEENSB_IJNSB_IJSJ_NSC_ILi256EEEEEENSB_IJSD_SW_EEENSB_IJSW_NSC_ILi4096EEEEEEEEEEEEEvEENS13_INSA_13SM90_TMA_LOADENS15_IS17_S19_NSV_INSB_IJNSB_IJS1A_S1A_EEES1D_S1F_EEENSB_IJS1I_S1J_NSB_IJSW_NSC_ILi2048EEEEEEEEEEEEEvEEEENS_8epilogue10collective6detail29Sm90TmaWarpSpecializedAdapterINS21_15DefaultEpilogueISM_NSB_IJNSB_IJllllEEESD_SW_EEES26_NS20_6thread17LinearCombinationISM_Li1EffLNS27_9ScaleType4KindE0ELNS_15FloatRoundStyleE2ESM_EENS_4gemm15EpilogueDefaultEEEEEvvEEEEvNT_6ParamsE,"aw",@nobits
	.sectionflags	@""
	.align	16
	.zero		1024


//--------------------- .nv.shared.reserved.0     --------------------------
	.section	.nv.shared.reserved.0,"aw",@nobits
	.weak		__nv_reservedSMEM_offset_0_alias
	.size		__nv_reservedSMEM_offset_0_alias, 0, 0
	.other		__nv_reservedSMEM_offset_0_alias,@"STO_CUDA_RESERVED_SHARED STV_DEFAULT"
__nv_reservedSMEM_offset_0_alias:
	.zero		0


//--------------------- .nv.global                --------------------------
	.section	.nv.global,"aw",@nobits
.nv.global:
	.type		_ZN39_INTERNAL_599d8fb8_4_k_cu_0c1c756c_27884cute1_E,@object
	.size		_ZN39_INTERNAL_599d8fb8_4_k_cu_0c1c756c_27884cute1_E,(_ZN39_INTERNAL_599d8fb8_4_k_cu_0c1c756c_27884cuda3std3__45__cpo6cbeginE - _ZN39_INTERNAL_599d8fb8_4_k_cu_0c1c756c_27884cute1_E)
_ZN39_INTERNAL_599d8fb8_4_k_cu_0c1c756c_27884cute1_E:
	.zero		1
	.type		_ZN39_INTERNAL_599d8fb8_4_k_cu_0c1c756c_27884cuda3std3__45__cpo6cbeginE,@object
	.size		_ZN39_INTERNAL_599d8fb8_4_k_cu_0c1c756c_27884cuda3std3__45__cpo6cbeginE,(_ZN39_INTERNAL_599d8fb8_4_k_cu_0c1c756c_27884cuda3std3__48in_placeE - _ZN39_INTERNAL_599d8fb8_4_k_cu_0c1c756c_27884cuda3std3__45__cpo6cbeginE)
_ZN39_INTERNAL_599d8fb8_4_k_cu_0c1c756c_27884cuda3std3__45__cpo6cbeginE:
	.zero		1
	.type		_ZN39_INTERNAL_599d8fb8_4_k_cu_0c1c756c_27884cuda3std3__48in_placeE,@object
	.size		_ZN39_INTERNAL_599d8fb8_4_k_cu_0c1c756c_27884cuda3std3__48in_placeE,(_ZN39_INTERNAL_599d8fb8_4_k_cu_0c1c756c_27884cuda3std6ranges3__45__cpo9iter_moveE - _ZN39_INTERNAL_599d8fb8_4_k_cu_0c1c756c_27884cuda3std3__48in_placeE)
_ZN39_INTERNAL_599d8fb8_4_k_cu_0c1c756c_27884cuda3std3__48in_placeE:
	.zero		1
	.type		_ZN39_INTERNAL_599d8fb8_4_k_cu_0c1c756c_27884cuda3std6ranges3__45__cpo9iter_moveE,@object
	.size		_ZN39_INTERNAL_599d8fb8_4_k_cu_0c1c756c_27884cuda3std6ranges3__45__cpo9iter_moveE,(_ZN39_INTERNAL_599d8fb8_4_k_cu_0c1c756c_27884cuda3std3__45__cpo5beginE - _ZN39_INTERNAL_599d8fb8_4_k_cu_0c1c756c_27884cuda3std6ranges3__45__cpo9iter_moveE)
_ZN39_INTERNAL_599d8fb8_4_k_cu_0c1c756c_27884cuda3std6ranges3__45__cpo9iter_moveE:
	.zero		1
	.type		_ZN39_INTERNAL_599d8fb8_4_k_cu_0c1c756c_27884cuda3std3__45__cpo5beginE,@object
	.size		_ZN39_INTERNAL_599d8fb8_4_k_cu_0c1c756c_27884cuda3std3__45__cpo5beginE,(_ZN39_INTERNAL_599d8fb8_4_k_cu_0c1c756c_27884cuda3std3__441_GLOBAL__N__599d8fb8_4_k_cu_0c1c756c_27886ignoreE - _ZN39_INTERNAL_599d8fb8_4_k_cu_0c1c756c_27884cuda3std3__45__cpo5beginE)
_ZN39_INTERNAL_599d8fb8_4_k_cu_0c1c756c_27884cuda3std3__45__cpo5beginE:
	.zero		1
	.type		_ZN39_INTERNAL_599d8fb8_4_k_cu_0c1c756c_27884cuda3std3__441_GLOBAL__N__599d8fb8_4_k_cu_0c1c756c_27886ignoreE,@object
	.size		_ZN39_INTERNAL_599d8fb8_4_k_cu_0c1c756c_27884cuda3std3__441_GLOBAL__N__599d8fb8_4_k_cu_0c1c756c_27886ignoreE,(_ZN39_INTERNAL_599d8fb8_4_k_cu_0c1c756c_27884cute7productE - _ZN39_INTERNAL_599d8fb8_4_k_cu_0c1c756c_27884cuda3std3__441_GLOBAL__N__599d8fb8_4_k_cu_0c1c756c_27886ignoreE)
_ZN39_INTERNAL_599d8fb8_4_k_cu_0c1c756c_27884cuda3std3__441_GLOBAL__N__599d8fb8_4_k_cu_0c1c756c_27886ignoreE:
	.zero		1
	.type		_ZN39_INTERNAL_599d8fb8_4_k_cu_0c1c756c_27884cute7productE,@object
	.size		_ZN39_INTERNAL_599d8fb8_4_k_cu_0c1c756c_27884cute7productE,(_ZN39_INTERNAL_599d8fb8_4_k_cu_0c1c756c_27884cuda3std3__45__cpo3endE - _ZN39_INTERNAL_599d8fb8_4_k_cu_0c1c756c_27884cute7productE)
_ZN39_INTERNAL_599d8fb8_4_k_cu_0c1c756c_27884cute7productE:
	.zero		1
	.type		_ZN39_INTERNAL_599d8fb8_4_k_cu_0c1c756c_27884cuda3std3__45__cpo3endE,@object
	.size		_ZN39_INTERNAL_599d8fb8_4_k_cu_0c1c756c_27884cuda3std3__45__cpo3endE,(_ZN39_INTERNAL_599d8fb8_4_k_cu_0c1c756c_27884cuda3std3__419piecewise_constructE - _ZN39_INTERNAL_599d8fb8_4_k_cu_0c1c756c_27884cuda3std3__45__cpo3endE)
_ZN39_INTERNAL_599d8fb8_4_k_cu_0c1c756c_27884cuda3std3__45__cpo3endE:
	.zero		1
	.type		_ZN39_INTERNAL_599d8fb8_4_k_cu_0c1c756c_27884cuda3std3__419piecewise_constructE,@object
	.size		_ZN39_INTERNAL_599d8fb8_4_k_cu_0c1c756c_27884cuda3std3__419piecewise_constructE,(_ZN39_INTERNAL_599d8fb8_4_k_cu_0c1c756c_27884cuda3std3__45__cpo4cendE - _ZN39_INTERNAL_599d8fb8_4_k_cu_0c1c756c_27884cuda3std3__419piecewise_constructE)
_ZN39_INTERNAL_599d8fb8_4_k_cu_0c1c756c_27884cuda3std3__419piecewise_constructE:
	.zero		1
	.type		_ZN39_INTERNAL_599d8fb8_4_k_cu_0c1c756c_27884cuda3std3__45__cpo4cendE,@object
	.size		_ZN39_INTERNAL_599d8fb8_4_k_cu_0c1c756c_27884cuda3std3__45__cpo4cendE,(_ZN39_INTERNAL_599d8fb8_4_k_cu_0c1c756c_27884cuda3std6ranges3__45__cpo4swapE - _ZN39_INTERNAL_599d8fb8_4_k_cu_0c1c756c_27884cuda3std3__45__cpo4cendE)
_ZN39_INTERNAL_599d8fb8_4_k_cu_0c1c756c_27884cuda3std3__45__cpo4cendE:
	.zero		1
	.type		_ZN39_INTERNAL_599d8fb8_4_k_cu_0c1c756c_27884cuda3std6ranges3__45__cpo4swapE,@object
	.size		_ZN39_INTERNAL_599d8fb8_4_k_cu_0c1c756c_27884cuda3std6ranges3__45__cpo4swapE,(.L_7 - _ZN39_INTERNAL_599d8fb8_4_k_cu_0c1c756c_27884cuda3std6ranges3__45__cpo4swapE)
_ZN39_INTERNAL_599d8fb8_4_k_cu_0c1c756c_27884cuda3std6ranges3__45__cpo4swapE:
	.zero		1
.L_7:


//--------------------- .nv.constant0._ZN7cutlass13device_kernelINS_4conv6kernel13ConvUniversalINS1_16ConvProblemShapeILNS1_8OperatorE0ELi3EEENS1_10collective14CollectiveConvINS1_46MainloopSm90TmaGmmaWarpSpecializedImplicitGemmILS5_0ELi37ELi3EN4cute5tupleIJNSA_1CILi1EEESD_SD_EEENS1_36KernelImplicitTmaWarpSpecializedSm90ELi1EEENSB_IJNSC_ILi128EEENSC_ILi64EEENSB_IJNSC_ILi32EEEEEEEEENS_12float_e4m3_tESM_NSA_8TiledMMAINSA_8MMA_AtomIJNSA_4SM904GMMA30MMA_64x64x32_F32E4M3E4M3_SS_TNILNSQ_7ScaleInE1ELSS_1EEEEEENSA_6LayoutISE_NSB_IJNSC_ILi0EEESW_SW_EEEEENSB_IJNSA_10UnderscoreESZ_SZ_EEEEENS7_6detail26Sm90ImplicitGemmTileTraitsINSA_20SM90_TMA_LOAD_IM2COLENSA_14ComposedLayoutINSA_7SwizzleILi1ELi4ELi3EEENSA_18smem_ptr_flag_bitsILi8EEENSV_INSB_IJNSB_IJNSC_ILi8EEENSC_ILi16EEEEEENSB_IJSJ_SD_EEENSB_IJSD_NSC_ILi37EEEEEEEEENSB_IJNSB_IJSJ_NSC_ILi256EEEEEENSB_IJSD_SW_EEENSB_IJSW_NSC_ILi4096EEEEEEEEEEEEEvEENS13_INSA_13SM90_TMA_LOADENS15_IS17_S19_NSV_INSB_IJNSB_IJS1A_S1A_EEES1D_S1F_EEENSB_IJS1I_S1J_NSB_IJSW_NSC_ILi2048EEEEEEEEEEEEEvEEEENS_8epilogue10collective6detail29Sm90TmaWarpSpecializedAdapterINS21_15DefaultEpilogueISM_NSB_IJNSB_IJllllEEESD_SW_EEES26_NS20_6thread17LinearCombinationISM_Li1EffLNS27_9ScaleType4KindE0ELNS_15FloatRoundStyleE2ESM_EENS_4gemm15EpilogueDefaultEEEEEvvEEEEvNT_6ParamsE --------------------------
	.section	.nv.constant0._ZN7cutlass13device_kernelINS_4conv6kernel13ConvUniversalINS1_16ConvProblemShapeILNS1_8OperatorE0ELi3EEENS1_10collective14CollectiveConvINS1_46MainloopSm90TmaGmmaWarpSpecializedImplicitGemmILS5_0ELi37ELi3EN4cute5tupleIJNSA_1CILi1EEESD_SD_EEENS1_36KernelImplicitTmaWarpSpecializedSm90ELi1EEENSB_IJNSC_ILi128EEENSC_ILi64EEENSB_IJNSC_ILi32EEEEEEEEENS_12float_e4m3_tESM_NSA_8TiledMMAINSA_8MMA_AtomIJNSA_4SM904GMMA30MMA_64x64x32_F32E4M3E4M3_SS_TNILNSQ_7ScaleInE1ELSS_1EEEEEENSA_6LayoutISE_NSB_IJNSC_ILi0EEESW_SW_EEEEENSB_IJNSA_10UnderscoreESZ_SZ_EEEEENS7_6detail26Sm90ImplicitGemmTileTraitsINSA_20SM90_TMA_LOAD_IM2COLENSA_14ComposedLayoutINSA_7SwizzleILi1ELi4ELi3EEENSA_18smem_ptr_flag_bitsILi8EEENSV_INSB_IJNSB_IJNSC_ILi8EEENSC_ILi16EEEEEENSB_IJSJ_SD_EEENSB_IJSD_NSC_ILi37EEEEEEEEENSB_IJNSB_IJSJ_NSC_ILi256EEEEEENSB_IJSD_SW_EEENSB_IJSW_NSC_ILi4096EEEEEEEEEEEEEvEENS13_INSA_13SM90_TMA_LOADENS15_IS17_S19_NSV_INSB_IJNSB_IJS1A_S1A_EEES1D_S1F_EEENSB_IJS1I_S1J_NSB_IJSW_NSC_ILi2048EEEEEEEEEEEEEvEEEENS_8epilogue10collective6detail29Sm90TmaWarpSpecializedAdapterINS21_15DefaultEpilogueISM_NSB_IJNSB_IJllllEEESD_SW_EEES26_NS20_6thread17LinearCombinationISM_Li1EffLNS27_9ScaleType4KindE0ELNS_15FloatRoundStyleE2ESM_EENS_4gemm15EpilogueDefaultEEEEEvvEEEEvNT_6ParamsE,"a",@progbits
	.sectionflags	@""
	.align	4
.nv.constant0._ZN7cutlass13device_kernelINS_4conv6kernel13ConvUniversalINS1_16ConvProblemShapeILNS1_8OperatorE0ELi3EEENS1_10collective14CollectiveConvINS1_46MainloopSm90TmaGmmaWarpSpecializedImplicitGemmILS5_0ELi37ELi3EN4cute5tupleIJNSA_1CILi1EEESD_SD_EEENS1_36KernelImplicitTmaWarpSpecializedSm90ELi1EEENSB_IJNSC_ILi128EEENSC_ILi64EEENSB_IJNSC_ILi32EEEEEEEEENS_12float_e4m3_tESM_NSA_8TiledMMAINSA_8MMA_AtomIJNSA_4SM904GMMA30MMA_64x64x32_F32E4M3E4M3_SS_TNILNSQ_7ScaleInE1ELSS_1EEEEEENSA_6LayoutISE_NSB_IJNSC_ILi0EEESW_SW_EEEEENSB_IJNSA_10UnderscoreESZ_SZ_EEEEENS7_6detail26Sm90ImplicitGemmTileTraitsINSA_20SM90_TMA_LOAD_IM2COLENSA_14ComposedLayoutINSA_7SwizzleILi1ELi4ELi3EEENSA_18smem_ptr_flag_bitsILi8EEENSV_INSB_IJNSB_IJNSC_ILi8EEENSC_ILi16EEEEEENSB_IJSJ_SD_EEENSB_IJSD_NSC_ILi37EEEEEEEEENSB_IJNSB_IJSJ_NSC_ILi256EEEEEENSB_IJSD_SW_EEENSB_IJSW_NSC_ILi4096EEEEEEEEEEEEEvEENS13_INSA_13SM90_TMA_LOADENS15_IS17_S19_NSV_INSB_IJNSB_IJS1A_S1A_EEES1D_S1F_EEENSB_IJS1I_S1J_NSB_IJSW_NSC_ILi2048EEEEEEEEEEEEEvEEEENS_8epilogue10collective6detail29Sm90TmaWarpSpecializedAdapterINS21_15DefaultEpilogueISM_NSB_IJNSB_IJllllEEESD_SW_EEES26_NS20_6thread17LinearCombinationISM_Li1EffLNS27_9ScaleType4KindE0ELNS_15FloatRoundStyleE2ESM_EENS_4gemm15EpilogueDefaultEEEEEvvEEEEvNT_6ParamsE:
	.zero		1664


//--------------------- SYMBOLS --------------------------

	.type		.nv.reservedSmem.offset0,@object
	.size		.nv.reservedSmem.offset0,0x4
